	.headerflags	@"EF_CUDA_TEXMODE_UNIFIED EF_CUDA_64BIT_ADDRESS EF_CUDA_SM86 EF_CUDA_VIRTUAL_SM(EF_CUDA_SM86)"
	.elftype	@"ET_EXEC"


//--------------------- .nv.info                  --------------------------
	.section	.nv.info,"",@"SHT_CUDA_INFO"
	.align	4


	//----- nvinfo : EIATTR_REGCOUNT
	.align		4
        /*0000*/ 	.byte	0x04, 0x2f
        /*0002*/ 	.short	(.L_1 - .L_0)
	.align		4
.L_0:
        /*0004*/ 	.word	index@(triton_mm)
        /*0008*/ 	.word	0x000000ec


	//----- nvinfo : EIATTR_MAX_STACK_SIZE
	.align		4
.L_1:
        /*000c*/ 	.byte	0x04, 0x23
        /*000e*/ 	.short	(.L_3 - .L_2)
	.align		4
.L_2:
        /*0010*/ 	.word	index@(triton_mm)
        /*0014*/ 	.word	0x00000000


	//----- nvinfo : EIATTR_MIN_STACK_SIZE
	.align		4
.L_3:
        /*0018*/ 	.byte	0x04, 0x12
        /*001a*/ 	.short	(.L_5 - .L_4)
	.align		4
.L_4:
        /*001c*/ 	.word	index@(triton_mm)
        /*0020*/ 	.word	0x00000000


	//----- nvinfo : EIATTR_FRAME_SIZE
	.align		4
.L_5:
        /*0024*/ 	.byte	0x04, 0x11
        /*0026*/ 	.short	(.L_7 - .L_6)
	.align		4
.L_6:
        /*0028*/ 	.word	index@(triton_mm)
        /*002c*/ 	.word	0x00000000
.L_7:


//--------------------- .nv.info.triton_mm        --------------------------
	.section	.nv.info.triton_mm,"",@"SHT_CUDA_INFO"
	.align	4


	//----- nvinfo : EIATTR_CUDA_API_VERSION
	.align		4
        /*0000*/ 	.byte	0x04, 0x37
        /*0002*/ 	.short	(.L_9 - .L_8)
.L_8:
        /*0004*/ 	.word	0x0000007b


	//----- nvinfo : EIATTR_SW2861232_WAR
	.align		4
.L_9:
        /*0008*/ 	.byte	0x01, 0x35
	.zero		2


	//----- nvinfo : EIATTR_PARAM_CBANK
	.align		4
        /*000c*/ 	.byte	0x04, 0x0a
        /*000e*/ 	.short	(.L_11 - .L_10)
	.align		4
.L_10:
        /*0010*/ 	.word	index@(.nv.constant0.triton_mm)
        /*0014*/ 	.short	0x0160
        /*0016*/ 	.short	0x001c


	//----- nvinfo : EIATTR_CBANK_PARAM_SIZE
	.align		4
.L_11:
        /*0018*/ 	.byte	0x03, 0x19
        /*001a*/ 	.short	0x001c


	//----- nvinfo : EIATTR_KPARAM_INFO
	.align		4
        /*001c*/ 	.byte	0x04, 0x17
        /*001e*/ 	.short	(.L_13 - .L_12)
.L_12:
        /*0020*/ 	.word	0x00000000
        /*0024*/ 	.short	0x0003
        /*0026*/ 	.short	0x0018
        /*0028*/ 	.byte	0x00, 0xf0, 0x11, 0x00


	//----- nvinfo : EIATTR_KPARAM_INFO
	.align		4
.L_13:
        /*002c*/ 	.byte	0x04, 0x17
        /*002e*/ 	.short	(.L_15 - .L_14)
.L_14:
        /*0030*/ 	.word	0x00000000
        /*0034*/ 	.short	0x0002
        /*0036*/ 	.short	0x0010
        /*0038*/ 	.byte	0x00, 0xf0, 0x21, 0x00


	//----- nvinfo : EIATTR_KPARAM_INFO
	.align		4
.L_15:
        /*003c*/ 	.byte	0x04, 0x17
        /*003e*/ 	.short	(.L_17 - .L_16)
.L_16:
        /*0040*/ 	.word	0x00000000
        /*0044*/ 	.short	0x0001
        /*0046*/ 	.short	0x0008
        /*0048*/ 	.byte	0x00, 0xf0, 0x21, 0x00


	//----- nvinfo : EIATTR_KPARAM_INFO
	.align		4
.L_17:
        /*004c*/ 	.byte	0x04, 0x17
        /*004e*/ 	.short	(.L_19 - .L_18)
.L_18:
        /*0050*/ 	.word	0x00000000
        /*0054*/ 	.short	0x0000
        /*0056*/ 	.short	0x0000
        /*0058*/ 	.byte	0x00, 0xf0, 0x21, 0x00


	//----- nvinfo : EIATTR_MAXREG_COUNT
	.align		4
.L_19:
        /*005c*/ 	.byte	0x03, 0x1b
        /*005e*/ 	.short	0x00ff


	//----- nvinfo : EIATTR_EXIT_INSTR_OFFSETS
	.align		4
        /*0060*/ 	.byte	0x04, 0x1c
        /*0062*/ 	.short	(.L_21 - .L_20)


	//   ....[0]....
.L_20:
        /*0064*/ 	.word	0x00000030


	//   ....[1]....
        /*0068*/ 	.word	0x0000a2e0


	//   ....[2]....
        /*006c*/ 	.word	0x0000a330


	//----- nvinfo : EIATTR_MAX_THREADS
	.align		4
.L_21:
        /*0070*/ 	.byte	0x04, 0x05
        /*0072*/ 	.short	(.L_23 - .L_22)
.L_22:
        /*0074*/ 	.word	0x00000100
        /*0078*/ 	.word	0x00000001
        /*007c*/ 	.word	0x00000001
.L_23:


//--------------------- .nv.rel.action            --------------------------
	.section	.nv.rel.action,"",@"SHT_CUDA_RELOCINFO"
	.align	8
	.sectionentsize	8
        /*0000*/ 	.byte	0x73, 0x00, 0x00, 0x00, 0x00, 0x00, 0x00, 0x00, 0x00, 0x00, 0x00, 0x11, 0x25, 0x00, 0x05, 0x36


//--------------------- .nv.constant0.triton_mm   --------------------------
	.section	.nv.constant0.triton_mm,"a",@progbits
	.align	4
.nv.constant0.triton_mm:
	.zero		380


//--------------------- .text.triton_mm           --------------------------
	.section	.text.triton_mm,"ax",@progbits
	.sectionflags	@"SHF_BARRIERS=1"
	.sectioninfo	@"SHI_REGISTERS=236"
	.align	128
        .global         triton_mm
        .type           triton_mm,@function
        .size           triton_mm,(.L_x_3 - triton_mm)
        .other          triton_mm,@"STO_CUDA_ENTRY STV_DEFAULT"
triton_mm:
.text.triton_mm:
[----:B------:R-:W-:-:S02]  /*0000*/  MOV R1, c[0x0][0x28] ;  /* 0x00000a0000017a02 */ /* 0x000fc40000000f00 */
[----:B------:R-:W-:-:S04]  /*0010*/  MOV R0, c[0x0][0x178] ;  /* 0x00005e0000007a02 */ /* 0x000fc80000000f00 */
[----:B------:R-:W-:-:S13]  /*0020*/  LOP3.LUT P0, RZ, R0, 0xffffff, RZ, 0xc0, !PT ;  /* 0x00ffffff00ff7812 */ /* 0x000fda000780c0ff */
[----:B------:R-:W-:Y:S05]  /*0030*/  @!P0 EXIT ;  /* 0x000000000000894d */ /* 0x000fea0003800000 */
[----:B------:R-:W1:Y:S01]  /*0040*/  S2R R9, SR_CTAID.X ;  /* 0x0000000000097919 */ /* 0x000e620000002500 */
[----:B------:R-:W-:Y:S01]  /*0050*/  IADD3 R0, R0, 0x7f, RZ ;  /* 0x0000007f00007810 */ /* 0x000fe20007ffe0ff */
[----:B------:R-:W-:Y:S01]  /*0060*/  ULDC.64 UR4, c[0x0][0x118] ;  /* 0x0000460000047ab9 */ /* 0x000fe20000000a00 */
[----:B------:R-:W-:Y:S01]  /*0070*/  IABS R14, c[0x0][0x178] ;  /* 0x00005e00000e7a13 */ /* 0x000fe20000000000 */
[----:B------:R-:W2:Y:S01]  /*0080*/  S2R R38, SR_TID.X ;  /* 0x0000000000267919 */ /* 0x000ea20000002100 */
[----:B------:R-:W-:Y:S01]  /*0090*/  SHF.R.S32.HI R3, RZ, 0x1f, R0 ;  /* 0x0000001fff037819 */ /* 0x000fe20000011400 */
[----:B------:R-:W-:Y:S01]  /*00a0*/  CS2R R56, SRZ ;  /* 0x0000000000387805 */ /* 0x000fe2000001ff00 */
[----:B------:R-:W-:Y:S01]  /*00b0*/  MOV R39, RZ ;  /* 0x000000ff00277202 */ /* 0x000fe20000000f00 */
[----:B------:R-:W-:Y:S01]  /*00c0*/  CS2R R58, SRZ ;  /* 0x00000000003a7805 */ /* 0x000fe2000001ff00 */
[----:B------:R-:W-:Y:S01]  /*00d0*/  LEA.HI R3, R3, R0, RZ, 0x7 ;  /* 0x0000000003037211 */ /* 0x000fe200078f38ff */
[----:B------:R-:W-:Y:S01]  /*00e0*/  CS2R R64, SRZ ;  /* 0x0000000000407805 */ /* 0x000fe2000001ff00 */
        /* <DEDUP_REMOVED lines=13> */
[----:B-1----:R-:W-:Y:S01]  /*01c0*/  SHF.R.S32.HI R2, RZ, 0x1f, R9 ;  /* 0x0000001fff027819 */ /* 0x002fe20000011409 */
[----:B------:R-:W-:Y:S01]  /*01d0*/  CS2R R80, SRZ ;  /* 0x0000000000507805 */ /* 0x000fe2000001ff00 */
[----:B------:R-:W-:Y:S01]  /*01e0*/  ISETP.GE.AND P2, PT, R9, RZ, PT ;  /* 0x000000ff0900720c */ /* 0x000fe20003f46270 */
[----:B------:R-:W-:Y:S01]  /*01f0*/  CS2R R82, SRZ ;  /* 0x0000000000527805 */ /* 0x000fe2000001ff00 */
[-C--:B------:R-:W-:Y:S01]  /*0200*/  LEA.HI R4, R2, R9.reuse, RZ, 0x4 ;  /* 0x0000000902047211 */ /* 0x080fe200078f20ff */
[----:B------:R-:W-:Y:S01]  /*0210*/  CS2R R92, SRZ ;  /* 0x00000000005c7805 */ /* 0x000fe2000001ff00 */
[----:B--2---:R-:W-:Y:S01]  /*0220*/  SHF.L.U32 R40, R38, 0x2, RZ ;  /* 0x0000000226287819 */ /* 0x004fe200000006ff */
[----:B------:R-:W-:Y:S01]  /*0230*/  CS2R R94, SRZ ;  /* 0x00000000005e7805 */ /* 0x000fe2000001ff00 */
[----:B------:R-:W-:Y:S01]  /*0240*/  SHF.R.S32.HI R2, RZ, 0x4, R4 ;  /* 0x00000004ff027819 */ /* 0x000fe20000011404 */
[----:B------:R-:W-:Y:S01]  /*0250*/  CS2R R104, SRZ ;  /* 0x0000000000687805 */ /* 0x000fe2000001ff00 */
[----:B------:R-:W-:Y:S01]  /*0260*/  LOP3.LUT R4, R4, 0xfffffff0, RZ, 0xc0, !PT ;  /* 0xfffffff004047812 */ /* 0x000fe200078ec0ff */
[----:B------:R-:W-:Y:S01]  /*0270*/  CS2R R106, SRZ ;  /* 0x00000000006a7805 */ /* 0x000fe2000001ff00 */
[----:B------:R-:W-:Y:S01]  /*0280*/  SHF.L.U32 R0, R2, 0x3, RZ ;  /* 0x0000000302007819 */ /* 0x000fe200000006ff */
[----:B------:R-:W-:Y:S01]  /*0290*/  CS2R R100, SRZ ;  /* 0x0000000000647805 */ /* 0x000fe2000001ff00 */
[----:B------:R-:W-:Y:S01]  /*02a0*/  IADD3 R4, -R4, R9, RZ ;  /* 0x0000000904047210 */ /* 0x000fe20007ffe1ff */
[----:B------:R-:W-:Y:S01]  /*02b0*/  CS2R R102, SRZ ;  /* 0x0000000000667805 */ /* 0x000fe2000001ff00 */
[----:B------:R-:W-:Y:S01]  /*02c0*/  LEA.HI.SX32 R3, R3, -R0, 0x19 ;  /* 0x8000000003037211 */ /* 0x000fe200078fcaff */
[----:B------:R-:W-:Y:S01]  /*02d0*/  CS2R R108, SRZ ;  /* 0x00000000006c7805 */ /* 0x000fe2000001ff00 */
[----:B------:R-:W-:Y:S01]  /*02e0*/  IABS R10, R4 ;  /* 0x00000004000a7213 */ /* 0x000fe20000000000 */
[----:B------:R-:W-:Y:S01]  /*02f0*/  CS2R R110, SRZ ;  /* 0x00000000006e7805 */ /* 0x000fe2000001ff00 */
[----:B------:R-:W-:-:S04]  /*0300*/  IMNMX R5, R3, 0x8, PT ;  /* 0x0000000803057817 */ /* 0x000fc80003800200 */
[-C--:B------:R-:W-:Y:S02]  /*0310*/  IABS R11, R5.reuse ;  /* 0x00000005000b7213 */ /* 0x080fe40000000000 */
[----:B------:R-:W-:Y:S02]  /*0320*/  LOP3.LUT R4, R4, R5, RZ, 0x3c, !PT ;  /* 0x0000000504047212 */ /* 0x000fe400078e3cff */
[----:B------:R-:W1:Y:S08]  /*0330*/  I2F.RP R6, R11 ;  /* 0x0000000b00067306 */ /* 0x000e700000209400 */
[----:B-1----:R-:W1:Y:S02]  /*0340*/  MUFU.RCP R6, R6 ;  /* 0x0000000600067308 */ /* 0x002e640000001000 */
[----:B-1----:R-:W-:-:S02]  /*0350*/  IADD3 R2, R6, 0xffffffe, RZ ;  /* 0x0ffffffe06027810 */ /* 0x002fc40007ffe0ff */
[----:B------:R-:W-:-:S04]  /*0360*/  IABS R6, R9 ;  /* 0x0000000900067213 */ /* 0x000fc80000000000 */
[----:B------:R1:W2:Y:S02]  /*0370*/  F2I.FTZ.U32.TRUNC.NTZ R3, R2 ;  /* 0x0000000200037305 */ /* 0x0002a4000021f000 */
[----:B-1----:R-:W-:Y:S02]  /*0380*/  MOV R2, RZ ;  /* 0x000000ff00027202 */ /* 0x002fe40000000f00 */
[----:B--2---:R-:W-:-:S05]  /*0390*/  IADD3 R8, RZ, -R3, RZ ;  /* 0x80000003ff087210 */ /* 0x004fca0007ffe0ff */
[----:B------:R-:W-:Y:S02]  /*03a0*/  IMAD R7, R8, R11, RZ ;  /* 0x0000000b08077224 */ /* 0x000fe400078e02ff */
[----:B------:R-:W1:Y:S02]  /*03b0*/  I2F.RP R8, R14 ;  /* 0x0000000e00087306 */ /* 0x000e640000209400 */
[----:B------:R-:W-:Y:S01]  /*03c0*/  IMAD.HI.U32 R3, R3, R7, R2 ;  /* 0x0000000703037227 */ /* 0x000fe200078e0002 */
[----:B------:R-:W-:-:S04]  /*03d0*/  IABS R7, R5 ;  /* 0x0000000500077213 */ /* 0x000fc80000000000 */
[----:B------:R-:W-:Y:S01]  /*03e0*/  IADD3 R7, RZ, -R7, RZ ;  /* 0x80000007ff077210 */ /* 0x000fe20007ffe0ff */
[----:B------:R-:W-:-:S04]  /*03f0*/  IMAD.HI.U32 R2, R3, R6, RZ ;  /* 0x0000000603027227 */ /* 0x000fc800078e00ff */
[-C--:B------:R-:W-:Y:S02]  /*0400*/  IMAD R2, R2, R7.reuse, R6 ;  /* 0x0000000702027224 */ /* 0x080fe400078e0206 */
[----:B------:R-:W-:Y:S01]  /*0410*/  IMAD.HI.U32 R6, R3, R10, RZ ;  /* 0x0000000a03067227 */ /* 0x000fe200078e00ff */
[----:B-1----:R-:W1:Y:S02]  /*0420*/  MUFU.RCP R8, R8 ;  /* 0x0000000800087308 */ /* 0x002e640000001000 */
[----:B------:R-:W-:Y:S01]  /*0430*/  ISETP.GT.U32.AND P0, PT, R11, R2, PT ;  /* 0x000000020b00720c */ /* 0x000fe20003f04070 */
[----:B------:R-:W-:-:S05]  /*0440*/  IMAD R7, R6, R7, R10 ;  /* 0x0000000706077224 */ /* 0x000fca00078e020a */
[----:B------:R-:W-:-:S07]  /*0450*/  ISETP.GT.U32.AND P3, PT, R11, R7, PT ;  /* 0x000000070b00720c */ /* 0x000fce0003f64070 */
[-C--:B------:R-:W-:Y:S02]  /*0460*/  @!P0 IADD3 R2, R2, -R11.reuse, RZ ;  /* 0x8000000b02028210 */ /* 0x080fe40007ffe0ff */
[----:B-1----:R-:W-:Y:S02]  /*0470*/  IADD3 R3, R8, 0xffffffe, RZ ;  /* 0x0ffffffe08037810 */ /* 0x002fe40007ffe0ff */
[----:B------:R-:W-:Y:S02]  /*0480*/  ISETP.GT.U32.AND P0, PT, R11, R2, PT ;  /* 0x000000020b00720c */ /* 0x000fe40003f04070 */
[-C--:B------:R-:W-:Y:S02]  /*0490*/  @!P3 IADD3 R7, R7, -R11.reuse, RZ ;  /* 0x8000000b0707b210 */ /* 0x080fe40007ffe0ff */
[----:B------:R-:W1:Y:S01]  /*04a0*/  F2I.FTZ.U32.TRUNC.NTZ R3, R3 ;  /* 0x0000000300037305 */ /* 0x000e62000021f000 */
[----:B------:R-:W-:Y:S02]  /*04b0*/  @!P3 IADD3 R6, R6, 0x1, RZ ;  /* 0x000000010606b810 */ /* 0x000fe40007ffe0ff */
[----:B------:R-:W-:-:S02]  /*04c0*/  ISETP.GE.U32.AND P1, PT, R7, R11, PT ;  /* 0x0000000b0700720c */ /* 0x000fc40003f26070 */
[----:B------:R-:W-:-:S04]  /*04d0*/  SHF.R.U32.HI R8, RZ, 0x5, R38 ;  /* 0x00000005ff087819 */ /* 0x000fc80000011626 */
[----:B------:R-:W-:Y:S02]  /*04e0*/  @!P0 IADD3 R2, R2, -R11, RZ ;  /* 0x8000000b02028210 */ /* 0x000fe40007ffe0ff */
[----:B------:R-:W-:Y:S02]  /*04f0*/  ISETP.NE.AND P0, PT, R5, RZ, PT ;  /* 0x000000ff0500720c */ /* 0x000fe40003f05270 */
[----:B------:R-:W-:Y:S02]  /*0500*/  LOP3.LUT R5, RZ, R5, RZ, 0x33, !PT ;  /* 0x00000005ff057212 */ /* 0x000fe400078e33ff */
[----:B------:R-:W-:Y:S02]  /*0510*/  @!P2 IADD3 R2, -R2, RZ, RZ ;  /* 0x000000ff0202a210 */ /* 0x000fe40007ffe1ff */
[----:B------:R-:W-:Y:S02]  /*0520*/  ISETP.GE.AND P2, PT, R4, RZ, PT ;  /* 0x000000ff0400720c */ /* 0x000fe40003f46270 */
[----:B------:R-:W-:-:S02]  /*0530*/  SEL R7, R5, R2, !P0 ;  /* 0x0000000205077207 */ /* 0x000fc40004000000 */
[----:B------:R-:W-:Y:S02]  /*0540*/  SHF.R.U32.HI R2, RZ, 0x3, R38 ;  /* 0x00000003ff027819 */ /* 0x000fe40000011626 */
[----:B------:R-:W-:Y:S02]  /*0550*/  IADD3 R4, R0, R7, RZ ;  /* 0x0000000700047210 */ /* 0x000fe40007ffe0ff */
[----:B------:R-:W-:Y:S02]  /*0560*/  @P1 IADD3 R6, R6, 0x1, RZ ;  /* 0x0000000106061810 */ /* 0x000fe40007ffe0ff */
[----:B------:R-:W-:Y:S02]  /*0570*/  SGXT.U32 R7, R2, 0x5 ;  /* 0x000000050207781a */ /* 0x000fe40000000000 */
[----:B------:R-:W-:Y:S02]  /*0580*/  SHF.L.U32 R4, R4, 0x7, RZ ;  /* 0x0000000704047819 */ /* 0x000fe400000006ff */
[----:B-1----:R-:W-:-:S02]  /*0590*/  IADD3 R9, RZ, -R3, RZ ;  /* 0x80000003ff097210 */ /* 0x002fc40007ffe0ff */
[----:B------:R-:W-:Y:S02]  /*05a0*/  @!P2 IADD3 R6, -R6, RZ, RZ ;  /* 0x000000ff0606a210 */ /* 0x000fe40007ffe1ff */
[C---:B------:R-:W-:Y:S01]  /*05b0*/  LOP3.LUT R0, R4.reuse, R7, RZ, 0xfc, !PT ;  /* 0x0000000704007212 */ /* 0x040fe200078efcff */
[----:B------:R-:W-:Y:S01]  /*05c0*/  IMAD R9, R9, R14, RZ ;  /* 0x0000000e09097224 */ /* 0x000fe200078e02ff */
[----:B------:R-:W-:Y:S02]  /*05d0*/  MOV R2, RZ ;  /* 0x000000ff00027202 */ /* 0x000fe40000000f00 */
[----:B------:R-:W-:Y:S02]  /*05e0*/  SEL R12, R5, R6, !P0 ;  /* 0x00000006050c7207 */ /* 0x000fe40004000000 */
[----:B------:R-:W-:Y:S01]  /*05f0*/  LOP3.LUT R5, R4, 0x20, R7, 0xfe, !PT ;  /* 0x0000002004057812 */ /* 0x000fe200078efe07 */
[----:B------:R-:W-:Y:S01]  /*0600*/  IMAD.HI.U32 R2, R3, R9, R2 ;  /* 0x0000000903027227 */ /* 0x000fe200078e0002 */
[----:B------:R-:W-:-:S02]  /*0610*/  ISETP.GE.AND P0, PT, R0, RZ, PT ;  /* 0x000000ff0000720c */ /* 0x000fc40003f06270 */
[----:B------:R-:W-:Y:S02]  /*0620*/  IABS R0, R0 ;  /* 0x0000000000007213 */ /* 0x000fe40000000000 */
[----:B------:R-:W-:Y:S02]  /*0630*/  ISETP.GE.AND P3, PT, R5, RZ, PT ;  /* 0x000000ff0500720c */ /* 0x000fe40003f66270 */
[----:B------:R-:W-:Y:S02]  /*0640*/  IABS R9, R5 ;  /* 0x0000000500097213 */ /* 0x000fe40000000000 */
[----:B------:R-:W-:Y:S02]  /*0650*/  SGXT.U32 R3, R8, 0x3 ;  /* 0x000000030803781a */ /* 0x000fe40000000000 */
[----:B------:R-:W-:Y:S02]  /*0660*/  MOV R5, R0 ;  /* 0x0000000000057202 */ /* 0x000fe40000000f00 */
[----:B------:R-:W-:-:S02]  /*0670*/  LOP3.LUT R0, R4, R3, RZ, 0xfc, !PT ;  /* 0x0000000304007212 */ /* 0x000fc400078efcff */
[--C-:B------:R-:W-:Y:S01]  /*0680*/  LOP3.LUT R6, R4, 0x40, R7.reuse, 0xfe, !PT ;  /* 0x0000004004067812 */ /* 0x100fe200078efe07 */
[----:B------:R-:W-:Y:S01]  /*0690*/  IMAD.HI.U32 R3, R2, R5, RZ ;  /* 0x0000000502037227 */ /* 0x000fe200078e00ff */
[----:B------:R-:W-:Y:S02]  /*06a0*/  LOP3.LUT R8, R4, 0x60, R7, 0xfe, !PT ;  /* 0x0000006004087812 */ /* 0x000fe400078efe07 */
[----:B------:R-:W-:Y:S01]  /*06b0*/  IABS R11, R6 ;  /* 0x00000006000b7213 */ /* 0x000fe20000000000 */
[----:B------:R-:W-:Y:S01]  /*06c0*/  IMAD.HI.U32 R4, R2, R9, RZ ;  /* 0x0000000902047227 */ /* 0x000fe200078e00ff */
[----:B------:R-:W-:Y:S02]  /*06d0*/  ISETP.GE.AND P2, PT, R6, RZ, PT ;  /* 0x000000ff0600720c */ /* 0x000fe40003f46270 */
[----:B------:R-:W-:Y:S01]  /*06e0*/  IADD3 R6, -R3, RZ, RZ ;  /* 0x000000ff03067210 */ /* 0x000fe20007ffe1ff */
[----:B------:R-:W-:Y:S01]  /*06f0*/  IMAD.HI.U32 R3, R2, R11, RZ ;  /* 0x0000000b02037227 */ /* 0x000fe200078e00ff */
[----:B------:R-:W-:-:S02]  /*0700*/  IADD3 R4, -R4, RZ, RZ ;  /* 0x000000ff04047210 */ /* 0x000fc40007ffe1ff */
[----:B------:R-:W-:Y:S01]  /*0710*/  IABS R13, R8 ;  /* 0x00000008000d7213 */ /* 0x000fe20000000000 */
[----:B------:R-:W-:Y:S01]  /*0720*/  IMAD R5, R14, R6, R5 ;  /* 0x000000060e057224 */ /* 0x000fe200078e0205 */
[----:B------:R-:W-:Y:S01]  /*0730*/  ISETP.GE.AND P1, PT, R8, RZ, PT ;  /* 0x000000ff0800720c */ /* 0x000fe20003f26270 */
[----:B------:R-:W-:Y:S01]  /*0740*/  IMAD R8, R14, R4, R9 ;  /* 0x000000040e087224 */ /* 0x000fe200078e0209 */
[----:B------:R-:W-:Y:S01]  /*0750*/  IADD3 R3, -R3, RZ, RZ ;  /* 0x000000ff03037210 */ /* 0x000fe20007ffe1ff */
[----:B------:R-:W-:Y:S01]  /*0760*/  IMAD.HI.U32 R2, R2, R13, RZ ;  /* 0x0000000d02027227 */ /* 0x000fe200078e00ff */
[C---:B------:R-:W-:Y:S02]  /*0770*/  ISETP.GT.U32.AND P4, PT, R14.reuse, R5, PT ;  /* 0x000000050e00720c */ /* 0x040fe40003f84070 */
[C---:B------:R-:W-:Y:S01]  /*0780*/  ISETP.GT.U32.AND P6, PT, R14.reuse, R8, PT ;  /* 0x000000080e00720c */ /* 0x040fe20003fc4070 */
[----:B------:R-:W-:Y:S01]  /*0790*/  IMAD R9, R14, R3, R11 ;  /* 0x000000030e097224 */ /* 0x000fe200078e020b */
[----:B------:R-:W-:-:S02]  /*07a0*/  IADD3 R10, -R2, RZ, RZ ;  /* 0x000000ff020a7210 */ /* 0x000fc40007ffe1ff */
[----:B------:R-:W-:Y:S02]  /*07b0*/  LOP3.LUT R4, R40, 0x1c, RZ, 0xc0, !PT ;  /* 0x0000001c28047812 */ /* 0x000fe400078ec0ff */
[----:B------:R-:W-:Y:S01]  /*07c0*/  SHF.L.U32 R20, R12, 0x7, RZ ;  /* 0x000000070c147819 */ /* 0x000fe200000006ff */
[----:B------:R-:W-:Y:S01]  /*07d0*/  IMAD R10, R14, R10, R13 ;  /* 0x0000000a0e0a7224 */ /* 0x000fe200078e020d */
[----:B------:R-:W-:Y:S02]  /*07e0*/  SHF.R.S32.HI R6, RZ, 0x18, R12 ;  /* 0x00000018ff067819 */ /* 0x000fe4000001140c */
[----:B------:R-:W-:Y:S02]  /*07f0*/  SHF.L.U32 R22, R4, 0x2, RZ ;  /* 0x0000000204167819 */ /* 0x000fe400000006ff */
[----:B------:R-:W-:Y:S02]  /*0800*/  @!P4 IADD3 R5, R5, -R14, RZ ;  /* 0x8000000e0505c210 */ /* 0x000fe40007ffe0ff */
[----:B------:R-:W-:-:S02]  /*0810*/  ISETP.GT.U32.AND P4, PT, R14, R9, PT ;  /* 0x000000090e00720c */ /* 0x000fc40003f84070 */
[----:B------:R-:W-:Y:S02]  /*0820*/  ISETP.GT.U32.AND P5, PT, R14, R10, PT ;  /* 0x0000000a0e00720c */ /* 0x000fe40003fa4070 */
[----:B------:R-:W-:Y:S02]  /*0830*/  @!P6 IADD3 R8, R8, -R14, RZ ;  /* 0x8000000e0808e210 */ /* 0x000fe40007ffe0ff */
[----:B------:R-:W-:Y:S02]  /*0840*/  ISETP.GT.U32.AND P6, PT, R14, R5, PT ;  /* 0x000000050e00720c */ /* 0x000fe40003fc4070 */
[C---:B------:R-:W-:Y:S02]  /*0850*/  LOP3.LUT R2, R7.reuse, 0x20, RZ, 0xfc, !PT ;  /* 0x0000002007027812 */ /* 0x040fe400078efcff */
[C---:B------:R-:W-:Y:S02]  /*0860*/  LOP3.LUT R3, R7.reuse, 0x40, RZ, 0xfc, !PT ;  /* 0x0000004007037812 */ /* 0x040fe400078efcff */
[----:B------:R-:W-:-:S02]  /*0870*/  LOP3.LUT R21, R7, 0x60, RZ, 0xfc, !PT ;  /* 0x0000006007157812 */ /* 0x000fc400078efcff */
[-C--:B------:R-:W-:Y:S02]  /*0880*/  @!P4 IADD3 R9, R9, -R14.reuse, RZ ;  /* 0x8000000e0909c210 */ /* 0x080fe40007ffe0ff */
[----:B------:R-:W-:Y:S02]  /*0890*/  @!P5 IADD3 R10, R10, -R14, RZ ;  /* 0x8000000e0a0ad210 */ /* 0x000fe40007ffe0ff */
[----:B------:R-:W-:Y:S02]  /*08a0*/  ISETP.GT.U32.AND P4, PT, R14, R8, PT ;  /* 0x000000080e00720c */ /* 0x000fe40003f84070 */
[----:B------:R-:W-:Y:S02]  /*08b0*/  SGXT R6, R6, 0x1 ;  /* 0x000000010606781a */ /* 0x000fe40000000200 */
[C---:B------:R-:W-:Y:S02]  /*08c0*/  LOP3.LUT R13, R20.reuse, R7, RZ, 0xfc, !PT ;  /* 0x00000007140d7212 */ /* 0x040fe400078efcff */
[----:B------:R-:W-:-:S02]  /*08d0*/  LOP3.LUT R15, R20, 0x20, R7, 0xfe, !PT ;  /* 0x00000020140f7812 */ /* 0x000fc400078efe07 */
[C-C-:B------:R-:W-:Y:S02]  /*08e0*/  LOP3.LUT R17, R20.reuse, 0x40, R7.reuse, 0xfe, !PT ;  /* 0x0000004014117812 */ /* 0x140fe400078efe07 */
[----:B------:R-:W-:Y:S02]  /*08f0*/  @!P6 IADD3 R5, R5, -R14, RZ ;  /* 0x8000000e0505e210 */ /* 0x000fe40007ffe0ff */
[----:B------:R-:W-:Y:S02]  /*0900*/  LOP3.LUT R19, R20, 0x60, R7, 0xfe, !PT ;  /* 0x0000006014137812 */ /* 0x000fe400078efe07 */
[C---:B------:R-:W-:Y:S02]  /*0910*/  ISETP.GT.U32.AND P5, PT, R14.reuse, R9, PT ;  /* 0x000000090e00720c */ /* 0x040fe40003fa4070 */
[----:B------:R-:W-:Y:S02]  /*0920*/  ISETP.GT.U32.AND P6, PT, R14, R10, PT ;  /* 0x0000000a0e00720c */ /* 0x000fe40003fc4070 */
[----:B------:R-:W-:-:S02]  /*0930*/  LEA R2, R2, R22, 0x7 ;  /* 0x0000001602027211 */ /* 0x000fc400078e38ff */
[-C--:B------:R-:W-:Y:S02]  /*0940*/  LEA R3, R3, R22.reuse, 0x7 ;  /* 0x0000001603037211 */ /* 0x080fe400078e38ff */
[-C--:B------:R-:W-:Y:S02]  /*0950*/  LEA R21, R21, R22.reuse, 0x7 ;  /* 0x0000001615157211 */ /* 0x080fe400078e38ff */
[----:B------:R-:W-:Y:S02]  /*0960*/  LEA R22, R7, R22, 0x7 ;  /* 0x0000001607167211 */ /* 0x000fe400078e38ff */
[C---:B------:R-:W-:Y:S02]  /*0970*/  LEA.HI R7, R6.reuse, R13, RZ, 0x8 ;  /* 0x0000000d06077211 */ /* 0x040fe400078f40ff */
[C---:B------:R-:W-:Y:S02]  /*0980*/  LEA.HI R11, R6.reuse, R15, RZ, 0x8 ;  /* 0x0000000f060b7211 */ /* 0x040fe400078f40ff */
[----:B------:R-:W-:-:S02]  /*0990*/  LEA.HI R12, R6, R17, RZ, 0x8 ;  /* 0x00000011060c7211 */ /* 0x000fc400078f40ff */
[----:B------:R-:W-:Y:S02]  /*09a0*/  LEA.HI R6, R6, R19, RZ, 0x8 ;  /* 0x0000001306067211 */ /* 0x000fe400078f40ff */
[----:B------:R-:W-:Y:S02]  /*09b0*/  LOP3.LUT R11, R11, 0x7fff00, RZ, 0xc0, !PT ;  /* 0x007fff000b0b7812 */ /* 0x000fe400078ec0ff */
[----:B------:R-:W-:Y:S02]  /*09c0*/  LOP3.LUT R6, R6, 0x7fff00, RZ, 0xc0, !PT ;  /* 0x007fff0006067812 */ /* 0x000fe400078ec0ff */
[----:B------:R-:W-:Y:S02]  /*09d0*/  @!P4 IADD3 R8, R8, -R14, RZ ;  /* 0x8000000e0808c210 */ /* 0x000fe40007ffe0ff */
[----:B------:R-:W-:Y:S02]  /*09e0*/  LOP3.LUT R7, R7, 0x7fff00, RZ, 0xc0, !PT ;  /* 0x007fff0007077812 */ /* 0x000fe400078ec0ff */
[----:B------:R-:W-:-:S02]  /*09f0*/  IADD3 R11, R15, -R11, RZ ;  /* 0x8000000b0f0b7210 */ /* 0x000fc40007ffe0ff */
[----:B------:R-:W-:Y:S02]  /*0a00*/  LOP3.LUT R12, R12, 0x7fff00, RZ, 0xc0, !PT ;  /* 0x007fff000c0c7812 */ /* 0x000fe400078ec0ff */
[----:B------:R-:W-:Y:S02]  /*0a10*/  IADD3 R15, R19, -R6, RZ ;  /* 0x80000006130f7210 */ /* 0x000fe40007ffe0ff */
[-C--:B------:R-:W-:Y:S02]  /*0a20*/  @!P5 IADD3 R9, R9, -R14.reuse, RZ ;  /* 0x8000000e0909d210 */ /* 0x080fe40007ffe0ff */
[----:B------:R-:W-:Y:S02]  /*0a30*/  @!P6 IADD3 R10, R10, -R14, RZ ;  /* 0x8000000e0a0ae210 */ /* 0x000fe40007ffe0ff */
[----:B------:R-:W-:Y:S02]  /*0a40*/  ISETP.NE.AND P4, PT, RZ, c[0x0][0x178], PT ;  /* 0x00005e00ff007a0c */ /* 0x000fe40003f85270 */
[----:B------:R-:W-:-:S02]  /*0a50*/  LOP3.LUT R6, RZ, c[0x0][0x178], RZ, 0x33, !PT ;  /* 0x00005e00ff067a12 */ /* 0x000fc400078e33ff */
[----:B------:R-:W-:Y:S02]  /*0a60*/  @!P0 IADD3 R5, -R5, RZ, RZ ;  /* 0x000000ff05058210 */ /* 0x000fe40007ffe1ff */
[----:B------:R-:W-:Y:S02]  /*0a70*/  @!P3 IADD3 R8, -R8, RZ, RZ ;  /* 0x000000ff0808b210 */ /* 0x000fe40007ffe1ff */
[----:B------:R-:W-:Y:S02]  /*0a80*/  IADD3 R7, R13, -R7, RZ ;  /* 0x800000070d077210 */ /* 0x000fe40007ffe0ff */
[----:B------:R-:W-:Y:S02]  /*0a90*/  IADD3 R13, R17, -R12, RZ ;  /* 0x8000000c110d7210 */ /* 0x000fe40007ffe0ff */
[----:B------:R-:W-:Y:S02]  /*0aa0*/  @!P2 IADD3 R9, -R9, RZ, RZ ;  /* 0x000000ff0909a210 */ /* 0x000fe40007ffe1ff */
[----:B------:R-:W-:-:S02]  /*0ab0*/  @!P1 IADD3 R10, -R10, RZ, RZ ;  /* 0x000000ff0a0a9210 */ /* 0x000fc40007ffe1ff */
[C---:B------:R-:W-:Y:S02]  /*0ac0*/  SEL R17, R6.reuse, R5, !P4 ;  /* 0x0000000506117207 */ /* 0x040fe40006000000 */
[C---:B------:R-:W-:Y:S02]  /*0ad0*/  SEL R23, R6.reuse, R8, !P4 ;  /* 0x0000000806177207 */ /* 0x040fe40006000000 */
[C---:B------:R-:W-:Y:S02]  /*0ae0*/  SEL R9, R6.reuse, R9, !P4 ;  /* 0x0000000906097207 */ /* 0x040fe40006000000 */
[----:B------:R-:W-:Y:S02]  /*0af0*/  SEL R5, R6, R10, !P4 ;  /* 0x0000000a06057207 */ /* 0x000fe40006000000 */
[----:B------:R-:W-:Y:S02]  /*0b00*/  MOV R19, 0x4 ;  /* 0x0000000400137802 */ /* 0x000fe40000000f00 */
[----:B------:R-:W-:-:S02]  /*0b10*/  LEA R8, R17, R4, 0x9 ;  /* 0x0000000411087211 */ /* 0x000fc400078e48ff */
[-C--:B------:R-:W-:Y:S02]  /*0b20*/  LEA R6, R23, R4.reuse, 0x9 ;  /* 0x0000000417067211 */ /* 0x080fe400078e48ff */
[-C--:B------:R-:W-:Y:S02]  /*0b30*/  LEA R12, R7, R4.reuse, 0x9 ;  /* 0x00000004070c7211 */ /* 0x080fe400078e48ff */
[-C--:B------:R-:W-:Y:S01]  /*0b40*/  LEA R14, R11, R4.reuse, 0x9 ;  /* 0x000000040b0e7211 */ /* 0x080fe200078e48ff */
[-C--:B------:R-:W-:Y:S01]  /*0b50*/  IMAD.WIDE R6, R6, R19.reuse, c[0x0][0x160] ;  /* 0x0000580006067625 */ /* 0x080fe200078e0213 */
[-C--:B------:R-:W-:Y:S02]  /*0b60*/  LEA R16, R13, R4.reuse, 0x9 ;  /* 0x000000040d107211 */ /* 0x080fe400078e48ff */
[-C--:B------:R-:W-:Y:S01]  /*0b70*/  LEA R17, R15, R4.reuse, 0x9 ;  /* 0x000000040f117211 */ /* 0x080fe200078e48ff */
[----:B------:R-:W-:Y:S01]  /*0b80*/  IMAD.WIDE R12, R12, R19, c[0x0][0x168] ;  /* 0x00005a000c0c7625 */ /* 0x000fe200078e0213 */
[----:B------:R-:W-:-:S02]  /*0b90*/  LEA R9, R9, R4, 0x9 ;  /* 0x0000000409097211 */ /* 0x000fc400078e48ff */
[----:B------:R-:W-:Y:S01]  /*0ba0*/  LEA R10, R5, R4, 0x9 ;  /* 0x00000004050a7211 */ /* 0x000fe200078e48ff */
[-C--:B------:R-:W-:Y:S01]  /*0bb0*/  IMAD.WIDE R4, R8, R19.reuse, c[0x0][0x160] ;  /* 0x0000580008047625 */ /* 0x080fe200078e0213 */
[----:B------:R-:W-:Y:S02]  /*0bc0*/  IADD3 R42, P0, R6, 0x80, RZ ;  /* 0x00000080062a7810 */ /* 0x000fe40007f1e0ff */
[----:B------:R-:W-:Y:S01]  /*0bd0*/  SHF.L.U32 R38, R38, 0x4, RZ ;  /* 0x0000000426267819 */ /* 0x000fe200000006ff */
[----:B------:R-:W-:Y:S01]  /*0be0*/  IMAD.WIDE R8, R9, R19, c[0x0][0x160] ;  /* 0x0000580009087625 */ /* 0x000fe200078e0213 */
[----:B------:R-:W-:Y:S01]  /*0bf0*/  IADD3 R23, P2, R4, 0x80, RZ ;  /* 0x0000008004177810 */ /* 0x000fe20007f5e0ff */
[----:B------:R1:W-:Y:S01]  /*0c00*/  LDGSTS.E.BYPASS.128 [R22], [R4.64] ;  /* 0x0000000004167fae */ /* 0x0003e2000b901c44 */
[----:B------:R-:W-:Y:S01]  /*0c10*/  IADD3.X R24, RZ, R7, RZ, P0, !PT ;  /* 0x00000007ff187210 */ /* 0x000fe200007fe4ff */
[----:B------:R-:W-:Y:S01]  /*0c20*/  IMAD.WIDE R10, R10, R19, c[0x0][0x160] ;  /* 0x000058000a0a7625 */ /* 0x000fe200078e0213 */
[----:B------:R-:W-:Y:S01]  /*0c30*/  IADD3.X R26, RZ, R5, RZ, P2, !PT ;  /* 0x00000005ff1a7210 */ /* 0x000fe200017fe4ff */
[----:B------:R2:W-:Y:S01]  /*0c40*/  LDGSTS.E.BYPASS.128 [R2], [R6.64] ;  /* 0x0000000006027fae */ /* 0x0005e2000b901c44 */
[----:B------:R-:W-:Y:S01]  /*0c50*/  IADD3 R25, P1, R8, 0x80, RZ ;  /* 0x0000008008197810 */ /* 0x000fe20007f3e0ff */
[----:B------:R-:W-:Y:S01]  /*0c60*/  IMAD.WIDE R14, R14, R19, c[0x0][0x168] ;  /* 0x00005a000e0e7625 */ /* 0x000fe200078e0213 */
[----:B------:R-:W-:Y:S01]  /*0c70*/  IADD3 R27, P0, R10, 0x80, RZ ;  /* 0x000000800a1b7810 */ /* 0x000fe20007f1e0ff */
[----:B------:R3:W-:Y:S01]  /*0c80*/  LDGSTS.E.BYPASS.128 [R3], [R8.64] ;  /* 0x0000000008037fae */ /* 0x0007e2000b901c44 */
[----:B------:R-:W-:-:S02]  /*0c90*/  IADD3.X R28, RZ, R9, RZ, P1, !PT ;  /* 0x00000009ff1c7210 */ /* 0x000fc40000ffe4ff */
[----:B------:R-:W-:Y:S01]  /*0ca0*/  IADD3.X R29, RZ, R11, RZ, P0, !PT ;  /* 0x0000000bff1d7210 */ /* 0x000fe200007fe4ff */
[-C--:B-1----:R-:W-:Y:S01]  /*0cb0*/  IMAD.WIDE R4, R16, R19.reuse, c[0x0][0x168] ;  /* 0x00005a0010047625 */ /* 0x082fe200078e0213 */
[----:B------:R3:W-:Y:S01]  /*0cc0*/  LDGSTS.E.BYPASS.128 [R21], [R10.64] ;  /* 0x000000000a157fae */ /* 0x0007e2000b901c44 */
[----:B------:R-:W-:Y:S02]  /*0cd0*/  IADD3 R30, P0, R12, 0x80, RZ ;  /* 0x000000800c1e7810 */ /* 0x000fe40007f1e0ff */
[----:B--2---:R-:W-:Y:S01]  /*0ce0*/  IMAD.WIDE R6, R17, R19, c[0x0][0x168] ;  /* 0x00005a0011067625 */ /* 0x004fe200078e0213 */
[----:B------:R-:W0:Y:S01]  /*0cf0*/  LDGDEPBAR ;  /* 0x00000000000079af */ /* 0x000e220000000000 */
[----:B------:R-:W-:Y:S01]  /*0d00*/  IADD3.X R32, RZ, R13, RZ, P0, !PT ;  /* 0x0000000dff207210 */ /* 0x000fe200007fe4ff */
[----:B------:R-:W-:Y:S01]  /*0d10*/  CS2R R16, SRZ ;  /* 0x0000000000107805 */ /* 0x000fe2000001ff00 */
[----:B------:R-:W-:Y:S01]  /*0d20*/  IADD3 R31, P2, R14, 0x80, RZ ;  /* 0x000000800e1f7810 */ /* 0x000fe20007f5e0ff */
[----:B------:R1:W-:Y:S01]  /*0d30*/  LDGSTS.E.BYPASS.128 [R22+0x4000], [R12.64] ;  /* 0x040000000c167fae */ /* 0x0003e2000b901c44 */
[----:B------:R-:W-:Y:S01]  /*0d40*/  IADD3 R33, P1, R4, 0x80, RZ ;  /* 0x0000008004217810 */ /* 0x000fe20007f3e0ff */
[----:B------:R-:W-:Y:S01]  /*0d50*/  CS2R R18, SRZ ;  /* 0x0000000000127805 */ /* 0x000fe2000001ff00 */
[----:B------:R-:W-:Y:S01]  /*0d60*/  IADD3 R34, P0, R6, 0x80, RZ ;  /* 0x0000008006227810 */ /* 0x000fe20007f1e0ff */
[----:B------:R2:W-:Y:S01]  /*0d70*/  LDGSTS.E.BYPASS.128 [R2+0x4000], [R14.64] ;  /* 0x040000000e027fae */ /* 0x0005e2000b901c44 */
[----:B------:R-:W-:-:S02]  /*0d80*/  IADD3.X R35, RZ, R15, RZ, P2, !PT ;  /* 0x0000000fff237210 */ /* 0x000fc400017fe4ff */
[----:B------:R-:W-:Y:S01]  /*0d90*/  IADD3.X R36, RZ, R5, RZ, P1, !PT ;  /* 0x00000005ff247210 */ /* 0x000fe20000ffe4ff */
[----:B------:R4:W-:Y:S01]  /*0da0*/  LDGSTS.E.BYPASS.128 [R3+0x4000], [R4.64] ;  /* 0x0400000004037fae */ /* 0x0009e2000b901c44 */
[----:B------:R-:W-:Y:S02]  /*0db0*/  IADD3.X R37, RZ, R7, RZ, P0, !PT ;  /* 0x00000007ff257210 */ /* 0x000fe400007fe4ff */
[----:B------:R-:W-:Y:S01]  /*0dc0*/  LOP3.LUT R40, R40, 0x7c, RZ, 0xc0, !PT ;  /* 0x0000007c28287812 */ /* 0x000fe200078ec0ff */
[----:B------:R3:W-:Y:S01]  /*0dd0*/  LDGSTS.E.BYPASS.128 [R21+0x4000], [R6.64] ;  /* 0x0400000006157fae */ /* 0x0007e2000b901c44 */
[----:B-1----:R-:W-:Y:S01]  /*0de0*/  CS2R R12, SRZ ;  /* 0x00000000000c7805 */ /* 0x002fe2000001ff00 */
[----:B------:R-:W-:Y:S01]  /*0df0*/  LOP3.LUT R38, R38, 0x3e00, RZ, 0xc0, !PT ;  /* 0x00003e0026267812 */ /* 0x000fe200078ec0ff */
[----:B------:R-:W-:Y:S01]  /*0e00*/  UMOV UR4, URZ ;  /* 0x0000003f00047c82 */ /* 0x000fe20008000000 */
[----:B------:R-:W0:Y:S01]  /*0e10*/  LDGDEPBAR ;  /* 0x00000000000079af */ /* 0x000e220000000000 */
[----:B--2---:R-:W-:Y:S01]  /*0e20*/  CS2R R14, SRZ ;  /* 0x00000000000e7805 */ /* 0x004fe2000001ff00 */
[----:B------:R-:W-:Y:S01]  /*0e30*/  UMOV UR5, URZ ;  /* 0x0000003f00057c82 */ /* 0x000fe20008000000 */
[----:B----4-:R-:W-:Y:S01]  /*0e40*/  CS2R R4, SRZ ;  /* 0x0000000000047805 */ /* 0x010fe2000001ff00 */
[----:B---3--:R-:W-:Y:S01]  /*0e50*/  CS2R R6, SRZ ;  /* 0x0000000000067805 */ /* 0x008fe2000001ff00 */
[----:B------:R-:W-:-:S04]  /*0e60*/  DEPBAR.LE SB0, 0x0 ;  /* 0x000080000000791a */ /* 0x000fc80000000000 */
[----:B------:R-:W-:Y:S06]  /*0e70*/  BAR.SYNC 0x0 ;  /* 0x0000000000007b1d */ /* 0x000fec0000000000 */
.L_x_1:
[----:B------:R-:W-:Y:S01]  /*0e80*/  LEA R41, R40, 0x4000, 0x7 ;  /* 0x0000400028297811 */ /* 0x000fe200078e38ff */
[----:B------:R-:W-:Y:S01]  /*0e90*/  LDS.128 R96, [R38] ;  /* 0x0000000026607984 */ /* 0x000fe20000000c00 */
[----:B------:R-:W-:Y:S01]  /*0ea0*/  ISETP.GE.U32.AND P0, PT, R39, 0x1e0, PT ;  /* 0x000001e02700780c */ /* 0x000fe20003f06070 */
[----:B------:R-:W-:Y:S01]  /*0eb0*/  ULDC.64 UR6, c[0x0][0x118] ;  /* 0x0000460000067ab9 */ /* 0x000fe20000000a00 */
[----:B------:R-:W-:Y:S01]  /*0ec0*/  IADD3 R116, P2, R42, UR4, RZ ;  /* 0x000000042a747c10 */ /* 0x000fe2000ff5e0ff */
[----:B------:R-:W1:Y:S01]  /*0ed0*/  LDS.128 R48, [R41+0x80] ;  /* 0x0000800029307984 */ /* 0x000e620000000c00 */
[----:B------:R-:W-:Y:S02]  /*0ee0*/  IADD3 R126, P3, R33, UR4, RZ ;  /* 0x00000004217e7c10 */ /* 0x000fe4000ff7e0ff */
[----:B------:R-:W-:Y:S01]  /*0ef0*/  IADD3 R39, R39, 0x20, RZ ;  /* 0x0000002027277810 */ /* 0x000fe20007ffe0ff */
[----:B------:R-:W2:Y:S04]  /*0f00*/  LDS.128 R44, [R41] ;  /* 0x00000000292c7984 */ /* 0x000ea80000000c00 */
[----:B------:R-:W3:Y:S04]  /*0f10*/  LDS.128 R52, [R41+0x100] ;  /* 0x0001000029347984 */ /* 0x000ee80000000c00 */
[----:B------:R-:W4:Y:S04]  /*0f20*/  LDS.128 R8, [R41+0x180] ;  /* 0x0001800029087984 */ /* 0x000f280000000c00 */
[----:B------:R-:W4:Y:S04]  /*0f30*/  LDS.128 R140, [R38+0x80] ;  /* 0x00008000268c7984 */ /* 0x000f280000000c00 */
[----:B------:R-:W4:Y:S01]  /*0f40*/  LDS.128 R128, [R38+0x100] ;  /* 0x0001000026807984 */ /* 0x000f220000000c00 */
[C---:B-1----:R-:W-:Y:S01]  /*0f50*/  FFMA R112, R96.reuse, R48, R109 ;  /* 0x0000003060707223 */ /* 0x042fe2000000006d */
[----:B--2---:R-:W-:-:S03]  /*0f60*/  FFMA R108, R96, R44, R108 ;  /* 0x0000002c606c7223 */ /* 0x004fc6000000006c */
[C---:B------:R-:W-:Y:S02]  /*0f70*/  FFMA R43, R97.reuse, R49, R112 ;  /* 0x00000031612b7223 */ /* 0x040fe40000000070 */
[----:B------:R-:W1:Y:S01]  /*0f80*/  LDS.128 R112, [R38+0x180] ;  /* 0x0001800026707984 */ /* 0x000e620000000c00 */
[C---:B---3--:R-:W-:Y:S01]  /*0f90*/  FFMA R110, R96.reuse, R52, R110 ;  /* 0x00000034606e7223 */ /* 0x048fe2000000006e */
[C---:B------:R-:W-:Y:S01]  /*0fa0*/  FFMA R109, R97.reuse, R45, R108 ;  /* 0x0000002d616d7223 */ /* 0x040fe2000000006c */
[----:B----4-:R-:W-:Y:S02]  /*0fb0*/  FFMA R96, R96, R8, R111 ;  /* 0x0000000860607223 */ /* 0x010fe4000000006f */
[C---:B------:R-:W-:Y:S01]  /*0fc0*/  FFMA R111, R97.reuse, R53, R110 ;  /* 0x00000035616f7223 */ /* 0x040fe2000000006e */
[C---:B------:R-:W-:Y:S01]  /*0fd0*/  FFMA R108, R98.reuse, R46, R109 ;  /* 0x0000002e626c7223 */ /* 0x040fe2000000006d */
[C---:B------:R-:W-:Y:S01]  /*0fe0*/  FFMA R110, R98.reuse, R50, R43 ;  /* 0x00000032626e7223 */ /* 0x040fe2000000002b */
[----:B------:R-:W-:Y:S01]  /*0ff0*/  FFMA R97, R97, R9, R96 ;  /* 0x0000000961617223 */ /* 0x000fe20000000060 */
[----:B------:R-:W-:Y:S01]  /*1000*/  FFMA R96, R98, R54, R111 ;  /* 0x0000003662607223 */ /* 0x000fe2000000006f */
[C---:B------:R-:W-:Y:S01]  /*1010*/  FFMA R100, R140.reuse, R44, R100 ;  /* 0x0000002c8c647223 */ /* 0x040fe20000000064 */
[----:B------:R-:W-:Y:S01]  /*1020*/  FFMA R102, R140, R52, R102 ;  /* 0x000000348c667223 */ /* 0x000fe20000000066 */
[----:B------:R-:W-:Y:S01]  /*1030*/  FFMA R98, R98, R10, R97 ;  /* 0x0000000a62627223 */ /* 0x000fe20000000061 */
[C---:B------:R-:W-:Y:S01]  /*1040*/  FFMA R153, R99.reuse, R55, R96 ;  /* 0x0000003763997223 */ /* 0x040fe20000000060 */
[C---:B------:R-:W-:Y:S01]  /*1050*/  FFMA R109, R99.reuse, R47, R108 ;  /* 0x0000002f636d7223 */ /* 0x040fe2000000006c */
[C---:B------:R-:W-:Y:S01]  /*1060*/  FFMA R151, R99.reuse, R51, R110 ;  /* 0x0000003363977223 */ /* 0x040fe2000000006e */
[----:B------:R-:W-:Y:S01]  /*1070*/  FFMA R157, R99, R11, R98 ;  /* 0x0000000b639d7223 */ /* 0x000fe20000000062 */
[C---:B------:R-:W-:Y:S01]  /*1080*/  FFMA R96, R140.reuse, R48, R101 ;  /* 0x000000308c607223 */ /* 0x040fe20000000065 */
[----:B------:R-:W-:Y:S01]  /*1090*/  FFMA R140, R140, R8, R103 ;  /* 0x000000088c8c7223 */ /* 0x000fe20000000067 */
[C---:B------:R-:W-:Y:S01]  /*10a0*/  FFMA R97, R141.reuse, R45, R100 ;  /* 0x0000002d8d617223 */ /* 0x040fe20000000064 */
[C---:B------:R-:W-:Y:S01]  /*10b0*/  FFMA R99, R141.reuse, R53, R102 ;  /* 0x000000358d637223 */ /* 0x040fe20000000066 */
[----:B------:R-:W-:Y:S01]  /*10c0*/  FFMA R43, R141, R49, R96 ;  /* 0x000000318d2b7223 */ /* 0x000fe20000000060 */
[----:B------:R-:W2:Y:S01]  /*10d0*/  LDS.128 R100, [R38+0x1000] ;  /* 0x0010000026647984 */ /* 0x000ea20000000c00 */
[C---:B------:R-:W-:Y:S01]  /*10e0*/  FFMA R98, R142.reuse, R46, R97 ;  /* 0x0000002e8e627223 */ /* 0x040fe20000000061 */
[C---:B------:R-:W-:Y:S01]  /*10f0*/  FFMA R96, R142.reuse, R54, R99 ;  /* 0x000000368e607223 */ /* 0x040fe20000000063 */
[----:B------:R-:W-:Y:S01]  /*1100*/  FFMA R108, R142, R50, R43 ;  /* 0x000000328e6c7223 */ /* 0x000fe2000000002b */
        /* <DEDUP_REMOVED lines=9> */
[----:B------:R-:W3:Y:S01]  /*11a0*/  LDS.128 R96, [R38+0x1080] ;  /* 0x0010800026607984 */ /* 0x000ee20000000c00 */
[C---:B------:R-:W-:Y:S01]  /*11b0*/  FFMA R104, R130.reuse, R54, R107 ;  /* 0x0000003682687223 */ /* 0x040fe2000000006b */
[----:B------:R-:W-:Y:S01]  /*11c0*/  FFMA R117, R143, R51, R108 ;  /* 0x000000338f757223 */ /* 0x000fe2000000006c */
[----:B------:R-:W-:Y:S01]  /*11d0*/  FFMA R106, R130, R46, R105 ;  /* 0x0000002e826a7223 */ /* 0x000fe20000000069 */
[C---:B-1----:R-:W-:Y:S01]  /*11e0*/  FFMA R92, R112.reuse, R44, R92 ;  /* 0x0000002c705c7223 */ /* 0x042fe2000000005c */
[C---:B------:R-:W-:Y:S01]  /*11f0*/  FFMA R94, R112.reuse, R52, R94 ;  /* 0x00000034705e7223 */ /* 0x040fe2000000005e */
[----:B------:R-:W-:Y:S01]  /*1200*/  FFMA R127, R131, R55, R104 ;  /* 0x00000037837f7223 */ /* 0x000fe20000000068 */
[C---:B------:R-:W-:Y:S01]  /*1210*/  FFMA R104, R112.reuse, R48, R93 ;  /* 0x0000003070687223 */ /* 0x040fe2000000005d */
[----:B------:R-:W-:Y:S01]  /*1220*/  FFMA R112, R112, R8, R95 ;  /* 0x0000000870707223 */ /* 0x000fe2000000005f */
[C---:B------:R-:W-:Y:S01]  /*1230*/  FFMA R105, R113.reuse, R45, R92 ;  /* 0x0000002d71697223 */ /* 0x040fe2000000005c */
[----:B------:R-:W-:Y:S01]  /*1240*/  FFMA R107, R113, R53, R94 ;  /* 0x00000035716b7223 */ /* 0x000fe2000000005e */
[----:B------:R-:W-:Y:S01]  /*1250*/  FFMA R108, R130, R50, R43 ;  /* 0x00000032826c7223 */ /* 0x000fe2000000002b */
[----:B------:R-:W1:Y:S01]  /*1260*/  LDS.128 R92, [R38+0x1100] ;  /* 0x00110000265c7984 */ /* 0x000e620000000c00 */
[----:B------:R-:W-:Y:S01]  /*1270*/  FFMA R129, R129, R9, R128 ;  /* 0x0000000981817223 */ /* 0x000fe20000000080 */
[----:B------:R-:W-:Y:S01]  /*1280*/  FFMA R43, R113, R49, R104 ;  /* 0x00000031712b7223 */ /* 0x000fe20000000068 */
[----:B------:R-:W-:Y:S01]  /*1290*/  FFMA R104, R114, R54, R107 ;  /* 0x0000003672687223 */ /* 0x000fe2000000006b */
[----:B------:R-:W-:Y:S01]  /*12a0*/  FFMA R125, R131, R47, R106 ;  /* 0x0000002f837d7223 */ /* 0x000fe2000000006a */
[----:B------:R-:W-:Y:S01]  /*12b0*/  FFMA R130, R130, R10, R129 ;  /* 0x0000000a82827223 */ /* 0x000fe20000000081 */
[C---:B------:R-:W-:Y:S01]  /*12c0*/  FFMA R106, R114.reuse, R46, R105 ;  /* 0x0000002e726a7223 */ /* 0x040fe20000000069 */
[----:B------:R-:W-:Y:S01]  /*12d0*/  FFMA R129, R115, R55, R104 ;  /* 0x0000003773817223 */ /* 0x000fe20000000068 */
[----:B------:R-:W-:Y:S01]  /*12e0*/  FFMA R123, R131, R51, R108 ;  /* 0x00000033837b7223 */ /* 0x000fe2000000006c */
[----:B------:R-:W-:Y:S01]  /*12f0*/  FFMA R108, R114, R50, R43 ;  /* 0x00000032726c7223 */ /* 0x000fe2000000002b */
[----:B------:R-:W-:Y:S01]  /*1300*/  FFMA R141, R141, R9, R140 ;  /* 0x000000098d8d7223 */ /* 0x000fe2000000008c */
[----:B------:R-:W-:Y:S01]  /*1310*/  FFMA R121, R115, R47, R106 ;  /* 0x0000002f73797223 */ /* 0x000fe2000000006a */
[----:B------:R-:W-:Y:S01]  /*1320*/  FFMA R113, R113, R9, R112 ;  /* 0x0000000971717223 */ /* 0x000fe20000000070 */
[----:B------:R-:W-:Y:S01]  /*1330*/  FFMA R111, R115, R51, R108 ;  /* 0x00000033736f7223 */ /* 0x000fe2000000006c */
[----:B------:R-:W-:Y:S01]  /*1340*/  FFMA R142, R142, R10, R141 ;  /* 0x0000000a8e8e7223 */ /* 0x000fe2000000008d */
[C---:B--2---:R-:W-:Y:S01]  /*1350*/  FFMA R80, R100.reuse, R44, R80 ;  /* 0x0000002c64507223 */ /* 0x044fe20000000050 */
[C---:B------:R-:W-:Y:S01]  /*1360*/  FFMA R82, R100.reuse, R52, R82 ;  /* 0x0000003464527223 */ /* 0x040fe20000000052 */
[C---:B------:R-:W-:Y:S01]  /*1370*/  FFMA R104, R100.reuse, R48, R81 ;  /* 0x0000003064687223 */ /* 0x040fe20000000051 */
[----:B------:R-:W-:Y:S01]  /*1380*/  FFMA R100, R100, R8, R83 ;  /* 0x0000000864647223 */ /* 0x000fe20000000053 */
[C---:B------:R-:W-:Y:S01]  /*1390*/  FFMA R105, R101.reuse, R45, R80 ;  /* 0x0000002d65697223 */ /* 0x040fe20000000050 */
[C---:B------:R-:W-:Y:S01]  /*13a0*/  FFMA R107, R101.reuse, R53, R82 ;  /* 0x00000035656b7223 */ /* 0x040fe20000000052 */
[C---:B------:R-:W-:Y:S01]  /*13b0*/  FFMA R43, R101.reuse, R49, R104 ;  /* 0x00000031652b7223 */ /* 0x040fe20000000068 */
[----:B------:R-:W2:Y:S01]  /*13c0*/  LDS.128 R80, [R38+0x1180] ;  /* 0x0011800026507984 */ /* 0x000ea20000000c00 */
[----:B------:R-:W-:Y:S01]  /*13d0*/  FFMA R101, R101, R9, R100 ;  /* 0x0000000965657223 */ /* 0x000fe20000000064 */
[C---:B------:R-:W-:Y:S01]  /*13e0*/  FFMA R104, R102.reuse, R46, R105 ;  /* 0x0000002e66687223 */ /* 0x040fe20000000069 */
[C---:B------:R-:W-:Y:S01]  /*13f0*/  FFMA R106, R102.reuse, R50, R43 ;  /* 0x00000032666a7223 */ /* 0x040fe2000000002b */
[C---:B------:R-:W-:Y:S01]  /*1400*/  FFMA R100, R102.reuse, R54, R107 ;  /* 0x0000003666647223 */ /* 0x040fe2000000006b */
[----:B------:R-:W-:Y:S01]  /*1410*/  FFMA R102, R102, R10, R101 ;  /* 0x0000000a66667223 */ /* 0x000fe20000000065 */
[C---:B---3--:R-:W-:Y:S01]  /*1420*/  FFMA R84, R96.reuse, R44, R84 ;  /* 0x0000002c60547223 */ /* 0x048fe20000000054 */
[C---:B------:R-:W-:Y:S01]  /*1430*/  FFMA R86, R96.reuse, R52, R86 ;  /* 0x0000003460567223 */ /* 0x040fe20000000056 */
        /* <DEDUP_REMOVED lines=8> */
[C---:B------:R-:W-:Y:S01]  /*14c0*/  FFMA R43, R97.reuse, R49, R100 ;  /* 0x00000031612b7223 */ /* 0x040fe20000000064 */
[----:B------:R-:W3:Y:S01]  /*14d0*/  LDS.128 R84, [R38+0x2000] ;  /* 0x0020000026547984 */ /* 0x000ee20000000c00 */
[----:B------:R-:W-:Y:S01]  /*14e0*/  FFMA R97, R97, R9, R96 ;  /* 0x0000000961617223 */ /* 0x000fe20000000060 */
[C---:B------:R-:W-:Y:S01]  /*14f0*/  FFMA R100, R98.reuse, R46, R101 ;  /* 0x0000002e62647223 */ /* 0x040fe20000000065 */
[C---:B------:R-:W-:Y:S01]  /*1500*/  FFMA R102, R98.reuse, R50, R43 ;  /* 0x0000003262667223 */ /* 0x040fe2000000002b */
[C---:B------:R-:W-:Y:S01]  /*1510*/  FFMA R96, R98.reuse, R54, R103 ;  /* 0x0000003662607223 */ /* 0x040fe20000000067 */
[----:B------:R-:W-:Y:S01]  /*1520*/  FFMA R98, R98, R10, R97 ;  /* 0x0000000a62627223 */ /* 0x000fe20000000061 */
[C---:B-1----:R-:W-:Y:S01]  /*1530*/  FFMA R88, R92.reuse, R44, R88 ;  /* 0x0000002c5c587223 */ /* 0x042fe20000000058 */
        /* <DEDUP_REMOVED lines=10> */
[----:B------:R-:W1:Y:S01]  /*15e0*/  LDS.128 R88, [R38+0x2080] ;  /* 0x0020800026587984 */ /* 0x000e620000000c00 */
[----:B------:R-:W-:Y:S01]  /*15f0*/  FFMA R93, R93, R9, R92 ;  /* 0x000000095d5d7223 */ /* 0x000fe2000000005c */
[C---:B------:R-:W-:Y:S01]  /*1600*/  FFMA R96, R94.reuse, R46, R99 ;  /* 0x0000002e5e607223 */ /* 0x040fe20000000063 */
[C---:B------:R-:W-:Y:S01]  /*1610*/  FFMA R98, R94.reuse, R50, R43 ;  /* 0x000000325e627223 */ /* 0x040fe2000000002b */
[C---:B------:R-:W-:Y:S01]  /*1620*/  FFMA R92, R94.reuse, R54, R101 ;  /* 0x000000365e5c7223 */ /* 0x040fe20000000065 */
[----:B------:R-:W-:Y:S01]  /*1630*/  FFMA R94, R94, R10, R93 ;  /* 0x0000000a5e5e7223 */ /* 0x000fe2000000005d */
[C---:B--2---:R-:W-:Y:S01]  /*1640*/  FFMA R76, R80.reuse, R44, R76 ;  /* 0x0000002c504c7223 */ /* 0x044fe2000000004c */
        /* <DEDUP_REMOVED lines=28> */
[C---:B------:R-:W-:Y:S01]  /*1810*/  FFMA R82, R86.reuse, R46, R81 ;  /* 0x0000002e56527223 */ /* 0x040fe20000000051 */
[C---:B------:R-:W-:Y:S01]  /*1820*/  FFMA R80, R86.reuse, R54, R83 ;  /* 0x0000003656507223 */ /* 0x040fe20000000053 */
[----:B------:R-:W-:Y:S01]  /*1830*/  FFMA R85, R85, R9, R84 ;  /* 0x0000000955557223 */ /* 0x000fe20000000054 */
[----:B------:R-:W-:Y:S01]  /*1840*/  FFMA R84, R86, R50, R43 ;  /* 0x0000003256547223 */ /* 0x000fe2000000002b */
[C---:B------:R-:W-:Y:S01]  /*1850*/  FFMA R175, R87.reuse, R47, R82 ;  /* 0x0000002f57af7223 */ /* 0x040fe20000000052 */
[C---:B-1----:R-:W-:Y:S01]  /*1860*/  FFMA R68, R88.reuse, R44, R68 ;  /* 0x0000002c58447223 */ /* 0x042fe20000000044 */
        /* <DEDUP_REMOVED lines=8> */
[C---:B------:R-:W-:Y:S01]  /*18f0*/  FFMA R80, R90.reuse, R54, R83 ;  /* 0x000000365a507223 */ /* 0x040fe20000000053 */
[----:B------:R-:W-:Y:S01]  /*1900*/  FFMA R89, R89, R9, R88 ;  /* 0x0000000959597223 */ /* 0x000fe20000000058 */
[C---:B------:R-:W-:Y:S01]  /*1910*/  FFMA R82, R90.reuse, R46, R81 ;  /* 0x0000002e5a527223 */ /* 0x040fe20000000051 */
[----:B------:R-:W-:Y:S01]  /*1920*/  FFMA R173, R87, R51, R84 ;  /* 0x0000003357ad7223 */ /* 0x000fe20000000054 */
[C---:B------:R-:W-:Y:S01]  /*1930*/  FFMA R179, R91.reuse, R55, R80 ;  /* 0x000000375bb37223 */ /* 0x040fe20000000050 */
[C---:B------:R-:W-:Y:S01]  /*1940*/  FFMA R84, R90.reuse, R50, R43 ;  /* 0x000000325a547223 */ /* 0x040fe2000000002b */
        /* <DEDUP_REMOVED lines=15> */
[C---:B------:R-:W-:Y:S01]  /*1a40*/  FFMA R185, R79.reuse, R51, R76 ;  /* 0x000000334fb97223 */ /* 0x040fe2000000004c */
[C---:B------:R-:W-:Y:S01]  /*1a50*/  FFMA R187, R79.reuse, R47, R62 ;  /* 0x0000002f4fbb7223 */ /* 0x040fe2000000003e */
[C---:B------:R-:W-:Y:S01]  /*1a60*/  FFMA R189, R79.reuse, R55, R60 ;  /* 0x000000374fbd7223 */ /* 0x040fe2000000003c */
[----:B------:R-:W-:Y:S01]  /*1a70*/  FFMA R201, R79, R11, R78 ;  /* 0x0000000b4fc97223 */ /* 0x000fe2000000004e */
[C---:B---3--:R-:W-:Y:S01]  /*1a80*/  FFMA R60, R72.reuse, R8, R19 ;  /* 0x00000008483c7223 */ /* 0x048fe20000000013 */
[----:B------:R-:W3:Y:S01]  /*1a90*/  LDS.128 R76, [R38+0x3100] ;  /* 0x00310000264c7984 */ /* 0x000ee20000000c00 */
[C---:B------:R-:W-:Y:S01]  /*1aa0*/  FFMA R62, R72.reuse, R48, R17 ;  /* 0x00000030483e7223 */ /* 0x040fe20000000011 */
[C---:B------:R-:W-:Y:S01]  /*1ab0*/  FFMA R16, R72.reuse, R44, R16 ;  /* 0x0000002c48107223 */ /* 0x040fe20000000010 */
        /* <DEDUP_REMOVED lines=10> */
[C---:B-1----:R-:W-:Y:S01]  /*1b60*/  FFMA R16, R68.reuse, R8, R15 ;  /* 0x0000000844107223 */ /* 0x042fe2000000000f */
[C---:B------:R-:W-:Y:S01]  /*1b70*/  FFMA R209, R75.reuse, R47, R18 ;  /* 0x0000002f4bd17223 */ /* 0x040fe20000000012 */
[C---:B------:R-:W-:Y:S01]  /*1b80*/  FFMA R207, R75.reuse, R51, R60 ;  /* 0x000000334bcf7223 */ /* 0x040fe2000000003c */
[----:B------:R-:W-:Y:S01]  /*1b90*/  FFMA R211, R75, R55, R74 ;  /* 0x000000374bd37223 */ /* 0x000fe2000000004a */
[C---:B------:R-:W-:Y:S01]  /*1ba0*/  FFMA R18, R68.reuse, R48, R13 ;  /* 0x0000003044127223 */ /* 0x040fe2000000000d */
[C---:B------:R-:W-:Y:S01]  /*1bb0*/  FFMA R12, R68.reuse, R44, R12 ;  /* 0x0000002c440c7223 */ /* 0x040fe2000000000c */
[----:B------:R-:W-:Y:S01]  /*1bc0*/  FFMA R14, R68, R52, R14 ;  /* 0x00000034440e7223 */ /* 0x000fe2000000000e */
[----:B------:R-:W1:Y:S01]  /*1bd0*/  LDS.128 R72, [R38+0x3180] ;  /* 0x0031800026487984 */ /* 0x000e620000000c00 */
        /* <DEDUP_REMOVED lines=9> */
[C---:B--2---:R-:W-:Y:S01]  /*1c70*/  FFMA R12, R80.reuse, R8, R7 ;  /* 0x00000008500c7223 */ /* 0x044fe20000000007 */
[C---:B------:R-:W-:Y:S01]  /*1c80*/  FFMA R6, R80.reuse, R52, R6 ;  /* 0x0000003450067223 */ /* 0x040fe20000000006 */
[C---:B------:R-:W-:Y:S01]  /*1c90*/  FFMA R4, R80.reuse, R44, R4 ;  /* 0x0000002c50047223 */ /* 0x040fe20000000004 */
[C---:B------:R-:W-:Y:S01]  /*1ca0*/  FFMA R217, R71.reuse, R51, R16 ;  /* 0x0000003347d97223 */ /* 0x040fe20000000010 */
[C---:B------:R-:W-:Y:S01]  /*1cb0*/  FFMA R219, R71.reuse, R47, R14 ;  /* 0x0000002f47db7223 */ /* 0x040fe2000000000e */
[----:B------:R-:W-:Y:S01]  /*1cc0*/  FFMA R221, R71, R55, R70 ;  /* 0x0000003747dd7223 */ /* 0x000fe20000000046 */
[----:B------:R-:W-:Y:S01]  /*1cd0*/  FFMA R80, R80, R48, R5 ;  /* 0x0000003050507223 */ /* 0x000fe20000000005 */
[-C--:B------:R-:W-:Y:S01]  /*1ce0*/  FFMA R86, R86, R10.reuse, R85 ;  /* 0x0000000a56567223 */ /* 0x080fe20000000055 */
[C---:B------:R-:W-:Y:S01]  /*1cf0*/  FFMA R13, R81.reuse, R9, R12 ;  /* 0x00000009510d7223 */ /* 0x040fe2000000000c */
[----:B------:R-:W-:Y:S01]  /*1d00*/  LDS.128 R68, [R38+0x10] ;  /* 0x0000100026447984 */ /* 0x000fe20000000c00 */
[C---:B------:R-:W-:Y:S01]  /*1d10*/  FFMA R7, R81.reuse, R53, R6 ;  /* 0x0000003551077223 */ /* 0x040fe20000000006 */
[C---:B------:R-:W-:Y:S01]  /*1d20*/  FFMA R5, R81.reuse, R45, R4 ;  /* 0x0000002d51057223 */ /* 0x040fe20000000004 */
[----:B------:R-:W-:Y:S01]  /*1d30*/  FFMA R81, R81, R49, R80 ;  /* 0x0000003151517223 */ /* 0x000fe20000000050 */
[----:B------:R-:W2:Y:S01]  /*1d40*/  LDS.128 R60, [R41+0x90] ;  /* 0x00009000293c7984 */ /* 0x000ea20000000c00 */
[----:B------:R-:W-:Y:S01]  /*1d50*/  FFMA R181, R87, R11, R86 ;  /* 0x0000000b57b57223 */ /* 0x000fe20000000056 */
[----:B------:R-:W-:Y:S01]  /*1d60*/  FFMA R87, R91, R51, R84 ;  /* 0x000000335b577223 */ /* 0x000fe20000000054 */
[C---:B------:R-:W-:Y:S01]  /*1d70*/  FFMA R80, R82.reuse, R10, R13 ;  /* 0x0000000a52507223 */ /* 0x040fe2000000000d */
[C---:B------:R-:W-:Y:S01]  /*1d80*/  FFMA R84, R82.reuse, R54, R7 ;  /* 0x0000003652547223 */ /* 0x040fe20000000007 */
[C---:B------:R-:W-:Y:S01]  /*1d90*/  FFMA R86, R82.reuse, R46, R5 ;  /* 0x0000002e52567223 */ /* 0x040fe20000000005 */
[----:B------:R-:W4:Y:S01]  /*1da0*/  LDS.128 R16, [R41+0x10] ;  /* 0x0000100029107984 */ /* 0x000f220000000c00 */
[----:B------:R-:W-:Y:S01]  /*1db0*/  FFMA R82, R82, R50, R81 ;  /* 0x0000003252527223 */ /* 0x000fe20000000051 */
[C---:B---3--:R-:W-:Y:S01]  /*1dc0*/  FFMA R64, R76.reuse, R44, R64 ;  /* 0x0000002c4c407223 */ /* 0x048fe20000000040 */
[C---:B------:R-:W-:Y:S01]  /*1dd0*/  FFMA R66, R76.reuse, R52, R66 ;  /* 0x000000344c427223 */ /* 0x040fe20000000042 */
[----:B------:R-:W3:Y:S01]  /*1de0*/  LDS.128 R12, [R41+0x110] ;  /* 0x00011000290c7984 */ /* 0x000ee20000000c00 */
        /* <DEDUP_REMOVED lines=8> */
[C---:B-1----:R-:W-:Y:S01]  /*1e70*/  FFMA R52, R72.reuse, R52, R58 ;  /* 0x0000003448347223 */ /* 0x042fe2000000003a */
[----:B------:R-:W1:Y:S01]  /*1e80*/  LDS.128 R64, [R38+0x90] ;  /* 0x0000900026407984 */ /* 0x000e620000000c00 */
[C---:B------:R-:W-:Y:S01]  /*1e90*/  FFMA R48, R72.reuse, R48, R57 ;  /* 0x0000003048307223 */ /* 0x040fe20000000039 */
[C---:B------:R-:W-:Y:S01]  /*1ea0*/  FFMA R44, R72.reuse, R44, R56 ;  /* 0x0000002c482c7223 */ /* 0x040fe20000000038 */
[----:B------:R-:W-:Y:S01]  /*1eb0*/  FFMA R8, R72, R8, R59 ;  /* 0x0000000848087223 */ /* 0x000fe2000000003b */
[----:B------:R-:W1:Y:S01]  /*1ec0*/  LDS.128 R4, [R41+0x190] ;  /* 0x0001900029047984 */ /* 0x000e620000000c00 */
[-C--:B------:R-:W-:Y:S01]  /*1ed0*/  FFMA R43, R77, R49.reuse, R80 ;  /* 0x000000314d2b7223 */ /* 0x080fe20000000050 */
[----:B------:R-:W-:Y:S01]  /*1ee0*/  FFMA R49, R73, R49, R48 ;  /* 0x0000003149317223 */ /* 0x000fe20000000030 */
[-C--:B------:R-:W-:Y:S01]  /*1ef0*/  FFMA R77, R77, R9.reuse, R76 ;  /* 0x000000094d4d7223 */ /* 0x080fe2000000004c */
[----:B------:R-:W1:Y:S01]  /*1f00*/  LDS.128 R56, [R38+0x110] ;  /* 0x0001100026387984 */ /* 0x000e620000000c00 */
[C---:B------:R-:W-:Y:S01]  /*1f10*/  FFMA R9, R73.reuse, R9, R8 ;  /* 0x0000000949097223 */ /* 0x040fe20000000008 */
[C---:B------:R-:W-:Y:S01]  /*1f20*/  FFMA R82, R78.reuse, R50, R43 ;  /* 0x000000324e527223 */ /* 0x040fe2000000002b */
[C---:B------:R-:W-:Y:S01]  /*1f30*/  FFMA R80, R78.reuse, R46, R81 ;  /* 0x0000002e4e507223 */ /* 0x040fe20000000051 */
[----:B------:R-:W-:Y:S01]  /*1f40*/  FFMA R76, R78, R54, R83 ;  /* 0x000000364e4c7223 */ /* 0x000fe20000000053 */
[----:B------:R-:W-:Y:S01]  /*1f50*/  FFMA R45, R73, R45, R44 ;  /* 0x0000002d492d7223 */ /* 0x000fe2000000002c */
[----:B------:R-:W-:Y:S01]  /*1f60*/  FFMA R50, R74, R50, R49 ;  /* 0x000000324a327223 */ /* 0x000fe20000000031 */
[-C--:B------:R-:W-:Y:S01]  /*1f70*/  FFMA R114, R114, R10.reuse, R113 ;  /* 0x0000000a72727223 */ /* 0x080fe20000000071 */
[-C--:B------:R-:W-:Y:S01]  /*1f80*/  FFMA R78, R78, R10.reuse, R77 ;  /* 0x0000000a4e4e7223 */ /* 0x080fe2000000004d */
[----:B------:R-:W-:Y:S01]  /*1f90*/  FFMA R10, R74, R10, R9 ;  /* 0x0000000a4a0a7223 */ /* 0x000fe20000000009 */
[-C--:B------:R-:W-:Y:S01]  /*1fa0*/  FFMA R43, R79, R51.reuse, R82 ;  /* 0x000000334f2b7223 */ /* 0x080fe20000000052 */
[C---:B------:R-:W-:Y:S01]  /*1fb0*/  FFMA R85, R75.reuse, R51, R50 ;  /* 0x000000334b557223 */ /* 0x040fe20000000032 */
[C---:B--2---:R-:W-:Y:S01]  /*1fc0*/  FFMA R44, R68.reuse, R60, R151 ;  /* 0x0000003c442c7223 */ /* 0x044fe20000000097 */
[----:B------:R-:W-:Y:S01]  /*1fd0*/  FFMA R233, R75, R11, R10 ;  /* 0x0000000b4be97223 */ /* 0x000fe2000000000a */
[----:B------:R-:W2:Y:S01]  /*1fe0*/  LDS.128 R48, [R38+0x190] ;  /* 0x0001900026307984 */ /* 0x000ea20000000c00 */
[----:B------:R-:W-:Y:S01]  /*1ff0*/  FFMA R77, R79, R47, R80 ;  /* 0x0000002f4f4d7223 */ /* 0x000fe20000000050 */
[----:B------:R-:W-:Y:S01]  /*2000*/  FFMA R9, R69, R61, R44 ;  /* 0x0000003d45097223 */ /* 0x000fe2000000002c */
[----:B------:R-:W-:Y:S01]  /*2010*/  FFMA R81, R79, R55, R76 ;  /* 0x000000374f517223 */ /* 0x000fe2000000004c */
[----:B----4-:R-:W-:Y:S01]  /*2020*/  FFMA R10, R68, R16, R109 ;  /* 0x00000010440a7223 */ /* 0x010fe2000000006d */
[-C--:B------:R-:W-:Y:S01]  /*2030*/  FFMA R143, R143, R11.reuse, R142 ;  /* 0x0000000b8f8f7223 */ /* 0x080fe2000000008e */
[----:B------:R-:W-:Y:S01]  /*2040*/  FFMA R44, R70, R62, R9 ;  /* 0x0000003e462c7223 */ /* 0x000fe20000000009 */
[-C--:B------:R-:W-:Y:S01]  /*2050*/  FFMA R131, R131, R11.reuse, R130 ;  /* 0x0000000b83837223 */ /* 0x080fe20000000082 */
[----:B---3--:R-:W-:Y:S01]  /*2060*/  FFMA R8, R68, R12, R153 ;  /* 0x0000000c44087223 */ /* 0x008fe20000000099 */
[-C--:B------:R-:W-:Y:S01]  /*2070*/  FFMA R133, R115, R11.reuse, R114 ;  /* 0x0000000b73857223 */ /* 0x080fe20000000072 */
[-C--:B------:R-:W-:Y:S01]  /*2080*/  FFMA R183, R91, R11.reuse, R90 ;  /* 0x0000000b5bb77223 */ /* 0x080fe2000000005a */
[----:B------:R-:W-:Y:S01]  /*2090*/  FFMA R79, R79, R11, R78 ;  /* 0x0000000b4f4f7223 */ /* 0x000fe2000000004e */
[----:B------:R-:W-:Y:S01]  /*20a0*/  FFMA R46, R74, R46, R45 ;  /* 0x0000002e4a2e7223 */ /* 0x000fe2000000002d */
[C---:B------:R-:W-:Y:S01]  /*20b0*/  FFMA R11, R69.reuse, R17, R10 ;  /* 0x00000011450b7223 */ /* 0x040fe2000000000a */
[----:B------:R-:W-:Y:S01]  /*20c0*/  FFMA R45, R69, R13, R8 ;  /* 0x0000000d452d7223 */ /* 0x000fe20000000008 */
[----:B------:R-:W-:Y:S01]  /*20d0*/  FFMA R107, R71, R63, R44 ;  /* 0x0000003f476b7223 */ /* 0x000fe2000000002c */
[----:B------:R-:W-:Y:S01]  /*20e0*/  FFMA R53, R73, R53, R52 ;  /* 0x0000003549357223 */ /* 0x000fe20000000034 */
[----:B------:R-:W-:Y:S01]  /*20f0*/  FFMA R10, R70, R18, R11 ;  /* 0x00000012460a7223 */ /* 0x000fe2000000000b */
[----:B-1----:R-:W-:Y:S01]  /*2100*/  FFMA R44, R64, R60, R117 ;  /* 0x0000003c402c7223 */ /* 0x002fe20000000075 */
[----:B------:R-:W-:Y:S01]  /*2110*/  FFMA R8, R70, R14, R45 ;  /* 0x0000000e46087223 */ /* 0x000fe2000000002d */
[----:B------:R-:W-:Y:S01]  /*2120*/  FFMA R91, R75, R47, R46 ;  /* 0x0000002f4b5b7223 */ /* 0x000fe2000000002e */
[----:B------:R-:W-:Y:S01]  /*2130*/  FFMA R105, R71, R19, R10 ;  /* 0x0000001347697223 */ /* 0x000fe2000000000a */
[----:B------:R-:W-:Y:S01]  /*2140*/  FFMA R9, R65, R61, R44 ;  /* 0x0000003d41097223 */ /* 0x000fe2000000002c */
[----:B------:R-:W-:Y:S01]  /*2150*/  FFMA R109, R71, R15, R8 ;  /* 0x0000000f476d7223 */ /* 0x000fe20000000008 */
[C---:B------:R-:W-:Y:S01]  /*2160*/  FFMA R10, R64.reuse, R16, R119 ;  /* 0x00000010400a7223 */ /* 0x040fe20000000077 */
[----:B------:R-:W-:Y:S01]  /*2170*/  FFMA R8, R64, R12, R137 ;  /* 0x0000000c40087223 */ /* 0x000fe20000000089 */
[----:B------:R-:W1:Y:S01]  /*2180*/  LDS.128 R44, [R38+0x1010] ;  /* 0x00101000262c7984 */ /* 0x000e620000000c00 */
[----:B------:R-:W-:Y:S01]  /*2190*/  FFMA R54, R74, R54, R53 ;  /* 0x000000364a367223 */ /* 0x000fe20000000035 */
[----:B------:R-:W-:Y:S01]  /*21a0*/  FFMA R52, R66, R62, R9 ;  /* 0x0000003e42347223 */ /* 0x000fe20000000009 */
[C---:B------:R-:W-:Y:S01]  /*21b0*/  FFMA R11, R65.reuse, R17, R10 ;  /* 0x00000011410b7223 */ /* 0x040fe2000000000a */
[----:B------:R-:W-:Y:S01]  /*21c0*/  FFMA R53, R65, R13, R8 ;  /* 0x0000000d41357223 */ /* 0x000fe20000000008 */
[----:B------:R-:W-:Y:S01]  /*21d0*/  FFMA R64, R64, R4, R143 ;  /* 0x0000000440407223 */ /* 0x000fe2000000008f */
[----:B------:R-:W-:Y:S01]  /*21e0*/  FFMA R101, R67, R63, R52 ;  /* 0x0000003f43657223 */ /* 0x000fe20000000034 */
[C---:B------:R-:W-:Y:S01]  /*21f0*/  FFMA R10, R66.reuse, R18, R11 ;  /* 0x00000012420a7223 */ /* 0x040fe2000000000b */
[----:B------:R-:W-:Y:S01]  /*2200*/  FFMA R8, R66, R14, R53 ;  /* 0x0000000e42087223 */ /* 0x000fe20000000035 */
[C---:B------:R-:W-:Y:S01]  /*2210*/  FFMA R52, R56.reuse, R60, R123 ;  /* 0x0000003c38347223 */ /* 0x040fe2000000007b */
[----:B------:R-:W-:Y:S01]  /*2220*/  FFMA R65, R65, R5, R64 ;  /* 0x0000000541417223 */ /* 0x000fe20000000040 */
[C---:B------:R-:W-:Y:S01]  /*2230*/  FFMA R115, R67.reuse, R19, R10 ;  /* 0x0000001343737223 */ /* 0x040fe2000000000a */
[----:B------:R-:W-:Y:S01]  /*2240*/  FFMA R117, R67, R15, R8 ;  /* 0x0000000f43757223 */ /* 0x000fe20000000008 */
[----:B------:R-:W-:Y:S01]  /*2250*/  FFMA R99, R75, R55, R54 ;  /* 0x000000374b637223 */ /* 0x000fe20000000036 */
[C---:B------:R-:W-:Y:S01]  /*2260*/  FFMA R10, R56.reuse, R16, R125 ;  /* 0x00000010380a7223 */ /* 0x040fe2000000007d */
[----:B------:R-:W-:Y:S01]  /*2270*/  FFMA R8, R56, R12, R127 ;  /* 0x0000000c38087223 */ /* 0x000fe2000000007f */
[C---:B------:R-:W-:Y:S01]  /*2280*/  FFMA R9, R57.reuse, R61, R52 ;  /* 0x0000003d39097223 */ /* 0x040fe20000000034 */
[----:B------:R-:W-:Y:S01]  /*2290*/  FFMA R66, R66, R6, R65 ;  /* 0x0000000642427223 */ /* 0x000fe20000000041 */
[----:B------:R-:W3:Y:S01]  /*22a0*/  LDS.128 R52, [R38+0x1090] ;  /* 0x0010900026347984 */ /* 0x000ee20000000c00 */
[-C--:B------:R-:W-:Y:S01]  /*22b0*/  FFMA R56, R56, R4.reuse, R131 ;  /* 0x0000000438387223 */ /* 0x080fe20000000083 */
[C---:B------:R-:W-:Y:S01]  /*22c0*/  FFMA R11, R57.reuse, R17, R10 ;  /* 0x00000011390b7223 */ /* 0x040fe2000000000a */
        /* <DEDUP_REMOVED lines=10> */
[C---:B--2---:R-:W-:Y:S01]  /*2370*/  FFMA R56, R48.reuse, R60, R111 ;  /* 0x0000003c30387223 */ /* 0x044fe2000000006f */
        /* <DEDUP_REMOVED lines=8> */
[----:B------:R-:W2:Y:S01]  /*2400*/  LDS.128 R8, [R38+0x1110] ;  /* 0x0011100026087984 */ /* 0x000ea20000000c00 */
        /* <DEDUP_REMOVED lines=11> */
[----:B------:R-:W-:Y:S01]  /*24c0*/  FFMA R44, R44, R4, R149 ;  /* 0x000000042c2c7223 */ /* 0x000fe20000000095 */
[C---:B------:R-:W-:Y:S01]  /*24d0*/  FFMA R57, R45.reuse, R61, R56 ;  /* 0x0000003d2d397223 */ /* 0x040fe20000000038 */
        /* <DEDUP_REMOVED lines=35> */
[----:B------:R-:W-:Y:S01]  /*2710*/  FFMA R155, R55, R63, R58 ;  /* 0x0000003f379b7223 */ /* 0x000fe2000000003a */
        /* <DEDUP_REMOVED lines=49> */
[C---:B------:R-:W-:Y:S01]  /*2a30*/  FFMA R65, R53.reuse, R13, R44 ;  /* 0x0000000d35417223 */ /* 0x040fe2000000002c */
[----:B------:R-:W-:Y:S01]  /*2a40*/  FFMA R53, R53, R5, R52 ;  /* 0x0000000535357223 */ /* 0x000fe20000000034 */
[-C--:B------:R-:W-:Y:S01]  /*2a50*/  FFMA R173, R47, R63.reuse, R58 ;  /* 0x0000003f2fad7223 */ /* 0x080fe2000000003a */
[C---:B------:R-:W-:Y:S01]  /*2a60*/  FFMA R58, R54.reuse, R62, R57 ;  /* 0x0000003e363a7223 */ /* 0x040fe20000000039 */
[----:B------:R-:W2:Y:S01]  /*2a70*/  LDS.128 R44, [R38+0x3010] ;  /* 0x00301000262c7984 */ /* 0x000ea20000000c00 */
        /* <DEDUP_REMOVED lines=15> */
[----:B------:R-:W-:Y:S01]  /*2b70*/  FFMA R119, R67, R7, R66 ;  /* 0x0000000743777223 */ /* 0x000fe20000000042 */
[C---:B------:R-:W-:Y:S01]  /*2b80*/  FFMA R54, R10.reuse, R62, R53 ;  /* 0x0000003e0a367223 */ /* 0x040fe20000000035 */
[----:B------:R-:W1:Y:S01]  /*2b90*/  LDS.128 R64, [R38+0x3090] ;  /* 0x0030900026407984 */ /* 0x000e620000000c00 */
[C---:B------:R-:W-:Y:S01]  /*2ba0*/  FFMA R52, R10.reuse, R18, R55 ;  /* 0x000000120a347223 */ /* 0x040fe20000000037 */
[C---:B------:R-:W-:Y:S01]  /*2bb0*/  FFMA R8, R10.reuse, R14, R57 ;  /* 0x0000000e0a087223 */ /* 0x040fe20000000039 */
[----:B------:R-:W-:Y:S01]  /*2bc0*/  FFMA R10, R10, R6, R9 ;  /* 0x000000060a0a7223 */ /* 0x000fe20000000009 */
[C---:B------:R-:W-:Y:S01]  /*2bd0*/  FFMA R201, R11.reuse, R63, R54 ;  /* 0x0000003f0bc97223 */ /* 0x040fe20000000036 */
[C---:B------:R-:W-:Y:S01]  /*2be0*/  FFMA R203, R11.reuse, R19, R52 ;  /* 0x000000130bcb7223 */ /* 0x040fe20000000034 */
[C---:B---3--:R-:W-:Y:S01]  /*2bf0*/  FFMA R52, R48.reuse, R60, R207 ;  /* 0x0000003c30347223 */ /* 0x048fe200000000cf */
        /* <DEDUP_REMOVED lines=11> */
[----:B------:R-:W3:Y:S01]  /*2cb0*/  LDS.128 R8, [R38+0x3110] ;  /* 0x0031100026087984 */ /* 0x000ee20000000c00 */
        /* <DEDUP_REMOVED lines=18> */
[----:B------:R-:W2:Y:S01]  /*2de0*/  LDS.128 R72, [R38+0x3190] ;  /* 0x0031900026487984 */ /* 0x000ea20000000c00 */
[----:B------:R-:W-:Y:S01]  /*2df0*/  FFMA R69, R69, R5, R68 ;  /* 0x0000000545457223 */ /* 0x000fe20000000044 */
[C---:B------:R-:W-:Y:S01]  /*2e00*/  FFMA R87, R47.reuse, R19, R48 ;  /* 0x000000132f577223 */ /* 0x040fe20000000030 */
[C---:B------:R-:W-:Y:S01]  /*2e10*/  FFMA R89, R47.reuse, R15, R46 ;  /* 0x0000000f2f597223 */ /* 0x040fe2000000002e */
[C---:B-1----:R-:W-:Y:S01]  /*2e20*/  FFMA R46, R64.reuse, R12, R227 ;  /* 0x0000000c402e7223 */ /* 0x042fe200000000e3 */
[C---:B------:R-:W-:Y:S01]  /*2e30*/  FFMA R48, R64.reuse, R16, R225 ;  /* 0x0000001040307223 */ /* 0x040fe200000000e1 */
[C---:B------:R-:W-:Y:S01]  /*2e40*/  FFMA R217, R47.reuse, R7, R44 ;  /* 0x000000072fd97223 */ /* 0x040fe2000000002c */
[----:B------:R-:W-:Y:S01]  /*2e50*/  FFMA R83, R47, R63, R50 ;  /* 0x0000003f2f537223 */ /* 0x000fe20000000032 */
[----:B------:R-:W-:Y:S01]  /*2e60*/  FFMA R44, R64, R4, R231 ;  /* 0x00000004402c7223 */ /* 0x000fe200000000e7 */
[----:B------:R-:W-:Y:S01]  /*2e70*/  FFMA R70, R70, R6, R69 ;  /* 0x0000000646467223 */ /* 0x000fe20000000045 */
[----:B------:R-:W-:Y:S01]  /*2e80*/  FFMA R64, R64, R60, R223 ;  /* 0x0000003c40407223 */ /* 0x000fe200000000df */
[C---:B------:R-:W-:Y:S01]  /*2e90*/  FFMA R47, R65.reuse, R13, R46 ;  /* 0x0000000d412f7223 */ /* 0x040fe2000000002e */
[C---:B------:R-:W-:Y:S01]  /*2ea0*/  FFMA R45, R65.reuse, R17, R48 ;  /* 0x00000011412d7223 */ /* 0x040fe20000000030 */
[C---:B------:R-:W-:Y:S01]  /*2eb0*/  FFMA R49, R65.reuse, R5, R44 ;  /* 0x0000000541317223 */ /* 0x040fe2000000002c */
[----:B------:R-:W-:Y:S01]  /*2ec0*/  FFMA R65, R65, R61, R64 ;  /* 0x0000003d41417223 */ /* 0x000fe20000000040 */
[----:B------:R-:W-:Y:S01]  /*2ed0*/  FFMA R113, R71, R7, R70 ;  /* 0x0000000747717223 */ /* 0x000fe20000000046 */
[C---:B------:R-:W-:Y:S01]  /*2ee0*/  FFMA R76, R66.reuse, R14, R47 ;  /* 0x0000000e424c7223 */ /* 0x040fe2000000002f */
[C---:B------:R-:W-:Y:S01]  /*2ef0*/  FFMA R78, R66.reuse, R18, R45 ;  /* 0x00000012424e7223 */ /* 0x040fe2000000002d */
[----:B------:R-:W-:Y:S01]  /*2f00*/  LDS.128 R68, [R38+0x20] ;  /* 0x0000200026447984 */ /* 0x000fe20000000c00 */
[C---:B------:R-:W-:Y:S01]  /*2f10*/  FFMA R64, R66.reuse, R6, R49 ;  /* 0x0000000642407223 */ /* 0x040fe20000000031 */
[----:B------:R-:W-:Y:S01]  /*2f20*/  FFMA R66, R66, R62, R65 ;  /* 0x0000003e42427223 */ /* 0x000fe20000000041 */
[C---:B------:R-:W-:Y:S01]  /*2f30*/  FFMA R97, R67.reuse, R15, R76 ;  /* 0x0000000f43617223 */ /* 0x040fe2000000004c */
[----:B------:R-:W1:Y:S01]  /*2f40*/  LDS.128 R52, [R41+0x20] ;  /* 0x0000200029347984 */ /* 0x000e620000000c00 */
[C---:B------:R-:W-:Y:S01]  /*2f50*/  FFMA R103, R67.reuse, R7, R64 ;  /* 0x0000000743677223 */ /* 0x040fe20000000040 */
[C---:B------:R-:W-:Y:S01]  /*2f60*/  FFMA R93, R67.reuse, R63, R66 ;  /* 0x0000003f435d7223 */ /* 0x040fe20000000042 */
[C---:B---3--:R-:W-:Y:S01]  /*2f70*/  FFMA R66, R8.reuse, R16, R77 ;  /* 0x0000001008427223 */ /* 0x048fe2000000004d */
[----:B------:R-:W3:Y:S01]  /*2f80*/  LDS.128 R44, [R41+0x120] ;  /* 0x00012000292c7984 */ /* 0x000ee20000000c00 */
[C---:B------:R-:W-:Y:S01]  /*2f90*/  FFMA R64, R8.reuse, R12, R81 ;  /* 0x0000000c08407223 */ /* 0x040fe20000000051 */
[C---:B------:R-:W-:Y:S01]  /*2fa0*/  FFMA R76, R8.reuse, R60, R43 ;  /* 0x0000003c084c7223 */ /* 0x040fe2000000002b */
[----:B------:R-:W-:Y:S01]  /*2fb0*/  FFMA R8, R8, R4, R79 ;  /* 0x0000000408087223 */ /* 0x000fe2000000004f */
[----:B------:R-:W4:Y:S01]  /*2fc0*/  LDS.128 R56, [R41+0xa0] ;  /* 0x0000a00029387984 */ /* 0x000f220000000c00 */
[----:B------:R-:W-:Y:S01]  /*2fd0*/  FFMA R95, R67, R19, R78 ;  /* 0x00000013435f7223 */ /* 0x000fe2000000004e */
[C---:B------:R-:W-:Y:S01]  /*2fe0*/  FFMA R77, R9.reuse, R17, R66 ;  /* 0x00000011094d7223 */ /* 0x040fe20000000042 */
[C---:B------:R-:W-:Y:S01]  /*2ff0*/  FFMA R79, R9.reuse, R13, R64 ;  /* 0x0000000d094f7223 */ /* 0x040fe20000000040 */
[C---:B------:R-:W-:Y:S01]  /*3000*/  FFMA R43, R9.reuse, R61, R76 ;  /* 0x0000003d092b7223 */ /* 0x040fe2000000004c */
[----:B------:R-:W4:Y:S01]  /*3010*/  LDS.128 R64, [R38+0xa0] ;  /* 0x0000a00026407984 */ /* 0x000f220000000c00 */
[----:B------:R-:W-:Y:S01]  /*3020*/  FFMA R9, R9, R5, R8 ;  /* 0x0000000509097223 */ /* 0x000fe20000000008 */
[C---:B------:R-:W-:Y:S01]  /*3030*/  FFMA R76, R10.reuse, R18, R77 ;  /* 0x000000120a4c7223 */ /* 0x040fe2000000004d */
[C---:B------:R-:W-:Y:S01]  /*3040*/  FFMA R78, R10.reuse, R62, R43 ;  /* 0x0000003e0a4e7223 */ /* 0x040fe2000000002b */
[C---:B------:R-:W-:Y:S01]  /*3050*/  FFMA R8, R10.reuse, R14, R79 ;  /* 0x0000000e0a087223 */ /* 0x040fe2000000004f */
[----:B------:R-:W-:Y:S01]  /*3060*/  FFMA R10, R10, R6, R9 ;  /* 0x000000060a0a7223 */ /* 0x000fe20000000009 */
[----:B------:R-:W4:Y:S01]  /*3070*/  LDS.128 R48, [R41+0x1a0] ;  /* 0x0001a00029307984 */ /* 0x000f220000000c00 */
[C---:B------:R-:W-:Y:S01]  /*3080*/  FFMA R43, R11.reuse, R63, R78 ;  /* 0x0000003f0b2b7223 */ /* 0x040fe2000000004e */
[C---:B------:R-:W-:Y:S01]  /*3090*/  FFMA R77, R11.reuse, R19, R76 ;  /* 0x000000130b4d7223 */ /* 0x040fe2000000004c */
[C---:B------:R-:W-:Y:S01]  /*30a0*/  FFMA R79, R11.reuse, R15, R8 ;  /* 0x0000000f0b4f7223 */ /* 0x040fe20000000008 */
[----:B------:R-:W-:Y:S01]  /*30b0*/  FFMA R81, R11, R7, R10 ;  /* 0x000000070b517223 */ /* 0x000fe2000000000a */
[C---:B--2---:R-:W-:Y:S01]  /*30c0*/  FFMA R60, R72.reuse, R60, R85 ;  /* 0x0000003c483c7223 */ /* 0x044fe20000000055 */
[C---:B------:R-:W-:Y:S01]  /*30d0*/  FFMA R4, R72.reuse, R4, R233 ;  /* 0x0000000448047223 */ /* 0x040fe200000000e9 */
        /* <DEDUP_REMOVED lines=14> */
[----:B-1----:R-:W-:Y:S01]  /*31c0*/  FFMA R6, R68, R52, R105 ;  /* 0x0000003444067223 */ /* 0x002fe20000000069 */
[----:B------:R-:W-:-:S02]  /*31d0*/  FFMA R99, R75, R15, R14 ;  /* 0x0000000f4b637223 */ /* 0x000fc4000000000e */
[----:B------:R-:W-:Y:S01]  /*31e0*/  FFMA R91, R75, R19, R18 ;  /* 0x000000134b5b7223 */ /* 0x000fe20000000012 */
[C---:B---3--:R-:W-:Y:S01]  /*31f0*/  FFMA R4, R68.reuse, R44, R109 ;  /* 0x0000002c44047223 */ /* 0x048fe2000000006d */
[C---:B------:R-:W-:Y:S01]  /*3200*/  FFMA R7, R69.reuse, R53, R6 ;  /* 0x0000003545077223 */ /* 0x040fe20000000006 */
[----:B------:R-:W-:Y:S01]  /*3210*/  LDS.128 R72, [R38+0x31a0] ;  /* 0x0031a00026487984 */ /* 0x000fe20000000c00 */
[----:B----4-:R-:W-:Y:S01]  /*3220*/  FFMA R12, R68, R56, R107 ;  /* 0x00000038440c7223 */ /* 0x010fe2000000006b */
[C---:B------:R-:W-:Y:S01]  /*3230*/  FFMA R13, R69.reuse, R45, R4 ;  /* 0x0000002d450d7223 */ /* 0x040fe20000000004 */
[C---:B------:R-:W-:Y:S02]  /*3240*/  FFMA R6, R70.reuse, R54, R7 ;  /* 0x0000003646067223 */ /* 0x040fe40000000007 */
        /* <DEDUP_REMOVED lines=18> */
[C---:B--2---:R-:W-:Y:S01]  /*3370*/  FFMA R14, R8.reuse, R52, R125 ;  /* 0x00000034080e7223 */ /* 0x044fe2000000007d */
[----:B------:R-:W-:Y:S01]  /*3380*/  FFMA R65, R65, R49, R64 ;  /* 0x0000003141417223 */ /* 0x000fe20000000040 */
[C---:B------:R-:W-:Y:S01]  /*3390*/  FFMA R119, R67.reuse, R47, R12 ;  /* 0x0000002f43777223 */ /* 0x040fe2000000000c */
[----:B------:R-:W-:Y:S01]  /*33a0*/  FFMA R115, R67, R59, R16 ;  /* 0x0000003b43737223 */ /* 0x000fe20000000010 */
[C---:B------:R-:W-:Y:S01]  /*33b0*/  FFMA R16, R8.reuse, R56, R123 ;  /* 0x0000003808107223 */ /* 0x040fe2000000007b */
[C---:B------:R-:W-:Y:S01]  /*33c0*/  FFMA R12, R8.reuse, R44, R127 ;  /* 0x0000002c080c7223 */ /* 0x040fe2000000007f */
[C---:B------:R-:W-:Y:S01]  /*33d0*/  FFMA R15, R9.reuse, R53, R14 ;  /* 0x00000035090f7223 */ /* 0x040fe2000000000e */
[----:B------:R-:W-:Y:S01]  /*33e0*/  FFMA R8, R8, R48, R137 ;  /* 0x0000003008087223 */ /* 0x000fe20000000089 */
        /* <DEDUP_REMOVED lines=29> */
[C---:B-1----:R-:W-:Y:S01]  /*35c0*/  FFMA R60, R4.reuse, R56, R135 ;  /* 0x00000038043c7223 */ /* 0x042fe20000000087 */
        /* <DEDUP_REMOVED lines=60> */
[----:B------:R-:W1:Y:S01]  /*3990*/  LDS.128 R12, [R38+0x2120] ;  /* 0x00212000260c7984 */ /* 0x000e620000000c00 */
        /* <DEDUP_REMOVED lines=41> */
[----:B------:R-:W4:Y:S01]  /*3c30*/  LDS.128 R64, [R38+0x30a0] ;  /* 0x0030a00026407984 */ /* 0x000f220000000c00 */
        /* <DEDUP_REMOVED lines=31> */
[C---:B---3--:R-:W-:Y:S01]  /*3e30*/  FFMA R8, R4.reuse, R48, R217 ;  /* 0x0000003004087223 */ /* 0x048fe200000000d9 */
[C---:B------:R-:W-:Y:S01]  /*3e40*/  FFMA R125, R11.reuse, R55, R12 ;  /* 0x000000370b7d7223 */ /* 0x040fe2000000000c */
[----:B------:R-:W-:Y:S01]  /*3e50*/  FFMA R127, R11, R47, R10 ;  /* 0x0000002f0b7f7223 */ /* 0x000fe2000000000a */
[C---:B------:R-:W-:Y:S01]  /*3e60*/  FFMA R12, R4.reuse, R56, R83 ;  /* 0x00000038040c7223 */ /* 0x040fe20000000053 */
[C---:B------:R-:W-:Y:S01]  /*3e70*/  FFMA R10, R4.reuse, R52, R87 ;  /* 0x00000034040a7223 */ /* 0x040fe20000000057 */
[----:B------:R-:W-:Y:S01]  /*3e80*/  FFMA R4, R4, R44, R89 ;  /* 0x0000002c04047223 */ /* 0x000fe20000000059 */
[----:B------:R-:W-:Y:S01]  /*3e90*/  FFMA R13, R5, R49, R8 ;  /* 0x00000031050d7223 */ /* 0x000fe20000000008 */
        /* <DEDUP_REMOVED lines=11> */
[C---:B----4-:R-:W-:Y:S01]  /*3f50*/  FFMA R4, R64.reuse, R48, R103 ;  /* 0x0000003040047223 */ /* 0x050fe20000000067 */
[C---:B------:R-:W-:Y:S01]  /*3f60*/  FFMA R89, R7.reuse, R55, R8 ;  /* 0x0000003707597223 */ /* 0x040fe20000000008 */
[----:B------:R-:W-:Y:S01]  /*3f70*/  FFMA R83, R7, R47, R6 ;  /* 0x0000002f07537223 */ /* 0x000fe20000000006 */
[C---:B------:R-:W-:Y:S01]  /*3f80*/  FFMA R6, R64.reuse, R44, R97 ;  /* 0x0000002c40067223 */ /* 0x040fe20000000061 */
[----:B------:R-:W-:Y:S01]  /*3f90*/  FFMA R8, R64, R52, R95 ;  /* 0x0000003440087223 */ /* 0x000fe2000000005f */
[----:B------:R-:W-:Y:S01]  /*3fa0*/  FFMA R70, R70, R50, R69 ;  /* 0x0000003246467223 */ /* 0x000fe20000000045 */
[----:B------:R-:W-:Y:S01]  /*3fb0*/  FFMA R64, R64, R56, R93 ;  /* 0x0000003840407223 */ /* 0x000fe2000000005d */
[----:B------:R-:W-:Y:S01]  /*3fc0*/  FFMA R9, R65, R49, R4 ;  /* 0x0000003141097223 */ /* 0x000fe20000000004 */
[----:B------:R-:W-:Y:S01]  /*3fd0*/  FFMA R87, R7, R59, R10 ;  /* 0x0000003b07577223 */ /* 0x000fe2000000000a */
[C---:B------:R-:W-:Y:S01]  /*3fe0*/  FFMA R7, R65.reuse, R45, R6 ;  /* 0x0000002d41077223 */ /* 0x040fe20000000006 */
[C---:B------:R-:W-:Y:S01]  /*3ff0*/  FFMA R5, R65.reuse, R53, R8 ;  /* 0x0000003541057223 */ /* 0x040fe20000000008 */
        /* <DEDUP_REMOVED lines=8> */
[C---:B------:R-:W-:Y:S01]  /*4080*/  FFMA R103, R67.reuse, R51, R64 ;  /* 0x0000003343677223 */ /* 0x040fe20000000040 */
[C---:B-1----:R-:W-:Y:S01]  /*4090*/  FFMA R64, R60.reuse, R44, R79 ;  /* 0x0000002c3c407223 */ /* 0x042fe2000000004f */
[C---:B------:R-:W-:Y:S01]  /*40a0*/  FFMA R93, R67.reuse, R59, R66 ;  /* 0x0000003b435d7223 */ /* 0x040fe20000000042 */
[----:B------:R-:W1:Y:S01]  /*40b0*/  LDS.128 R16, [R41+0x130] ;  /* 0x0001300029107984 */ /* 0x000e620000000c00 */
[C---:B------:R-:W-:Y:S01]  /*40c0*/  FFMA R66, R60.reuse, R52, R77 ;  /* 0x000000343c427223 */ /* 0x040fe2000000004d */
[C---:B------:R-:W-:Y:S01]  /*40d0*/  FFMA R95, R67.reuse, R47, R76 ;  /* 0x0000002f435f7223 */ /* 0x040fe2000000004c */
[----:B------:R-:W-:Y:S01]  /*40e0*/  FFMA R97, R67, R55, R78 ;  /* 0x0000003743617223 */ /* 0x000fe2000000004e */
[----:B------:R-:W3:Y:S01]  /*40f0*/  LDS.128 R4, [R41+0xb0] ;  /* 0x0000b00029047984 */ /* 0x000ee20000000c00 */
[C---:B------:R-:W-:Y:S01]  /*4100*/  FFMA R76, R60.reuse, R56, R43 ;  /* 0x000000383c4c7223 */ /* 0x040fe2000000002b */
[C---:B------:R-:W-:Y:S01]  /*4110*/  FFMA R77, R61.reuse, R53, R66 ;  /* 0x000000353d4d7223 */ /* 0x040fe20000000042 */
[C---:B------:R-:W-:Y:S01]  /*4120*/  FFMA R79, R61.reuse, R45, R64 ;  /* 0x0000002d3d4f7223 */ /* 0x040fe20000000040 */
[----:B------:R-:W-:Y:S01]  /*4130*/  FFMA R60, R60, R48, R81 ;  /* 0x000000303c3c7223 */ /* 0x000fe20000000051 */
[----:B------:R-:W4:Y:S01]  /*4140*/  LDS.128 R64, [R38+0xb0] ;  /* 0x0000b00026407984 */ /* 0x000f220000000c00 */
[C---:B------:R-:W-:Y:S01]  /*4150*/  FFMA R43, R61.reuse, R57, R76 ;  /* 0x000000393d2b7223 */ /* 0x040fe2000000004c */
[C---:B------:R-:W-:Y:S01]  /*4160*/  FFMA R76, R62.reuse, R54, R77 ;  /* 0x000000363e4c7223 */ /* 0x040fe2000000004d */
[----:B------:R-:W-:Y:S01]  /*4170*/  FFMA R61, R61, R49, R60 ;  /* 0x000000313d3d7223 */ /* 0x000fe2000000003c */
        /* <DEDUP_REMOVED lines=8> */
[C---:B------:R-:W-:Y:S01]  /*4200*/  FFMA R44, R72.reuse, R44, R99 ;  /* 0x0000002c482c7223 */ /* 0x040fe20000000063 */
[----:B------:R-:W4:Y:S01]  /*4210*/  LDS.128 R60, [R38+0x130] ;  /* 0x00013000263c7984 */ /* 0x000f220000000c00 */
        /* <DEDUP_REMOVED lines=16> */
[C---:B-1----:R-:W-:Y:S01]  /*4320*/  FFMA R44, R68.reuse, R16, R109 ;  /* 0x00000010442c7223 */ /* 0x042fe2000000006d */
[C---:B------:R-:W-:Y:S01]  /*4330*/  FFMA R51, R69.reuse, R9, R46 ;  /* 0x0000000945337223 */ /* 0x040fe2000000002e */
[----:B------:R-:W-:Y:S01]  /*4340*/  LDS.128 R72, [R38+0x40] ;  /* 0x0000400026487984 */ /* 0x000fe20000000c00 */
[----:B---3--:R-:W-:Y:S01]  /*4350*/  FFMA R48, R68, R4, R107 ;  /* 0x0000000444307223 */ /* 0x008fe2000000006b */
[C---:B------:R-:W-:Y:S01]  /*4360*/  FFMA R53, R69.reuse, R17, R44 ;  /* 0x0000001145357223 */ /* 0x040fe2000000002c */
[C---:B------:R-:W-:Y:S01]  /*4370*/  FFMA R50, R70.reuse, R10, R51 ;  /* 0x0000000a46327223 */ /* 0x040fe20000000033 */
[----:B------:R-:W1:Y:S01]  /*4380*/  LDS.128 R44, [R38+0x1b0] ;  /* 0x0001b000262c7984 */ /* 0x000e620000000c00 */
[----:B------:R-:W-:Y:S01]  /*4390*/  FFMA R49, R69, R5, R48 ;  /* 0x0000000545317223 */ /* 0x000fe20000000030 */
[----:B------:R-:W-:Y:S01]  /*43a0*/  FFMA R48, R70, R18, R53 ;  /* 0x0000001246307223 */ /* 0x000fe20000000035 */
[C---:B------:R-:W-:Y:S01]  /*43b0*/  FFMA R107, R71.reuse, R11, R50 ;  /* 0x0000000b476b7223 */ /* 0x040fe20000000032 */
[----:B----4-:R-:W-:Y:S01]  /*43c0*/  FFMA R50, R64, R8, R117 ;  /* 0x0000000840327223 */ /* 0x010fe20000000075 */
[----:B------:R-:W-:Y:S01]  /*43d0*/  FFMA R52, R70, R6, R49 ;  /* 0x0000000646347223 */ /* 0x000fe20000000031 */
[----:B------:R-:W-:Y:S01]  /*43e0*/  FFMA R109, R71, R19, R48 ;  /* 0x00000013476d7223 */ /* 0x000fe20000000030 */
[C---:B------:R-:W-:Y:S01]  /*43f0*/  FFMA R48, R64.reuse, R16, R119 ;  /* 0x0000001040307223 */ /* 0x040fe20000000077 */
[----:B------:R-:W-:Y:S01]  /*4400*/  FFMA R55, R65, R9, R50 ;  /* 0x0000000941377223 */ /* 0x000fe20000000032 */
[----:B------:R-:W-:Y:S01]  /*4410*/  FFMA R105, R71, R7, R52 ;  /* 0x0000000747697223 */ /* 0x000fe20000000034 */
[----:B------:R-:W-:Y:S01]  /*4420*/  FFMA R52, R64, R4, R115 ;  /* 0x0000000440347223 */ /* 0x000fe20000000073 */
[C---:B------:R-:W-:Y:S01]  /*4430*/  FFMA R57, R65.reuse, R17, R48 ;  /* 0x0000001141397223 */ /* 0x040fe20000000030 */
[C---:B------:R-:W-:Y:S01]  /*4440*/  FFMA R54, R66.reuse, R10, R55 ;  /* 0x0000000a42367223 */ /* 0x040fe20000000037 */
[----:B------:R-:W2:Y:S01]  /*4450*/  LDS.128 R48, [R38+0x1030] ;  /* 0x0010300026307984 */ /* 0x000ea20000000c00 */
        /* <DEDUP_REMOVED lines=25> */
[-C--:B------:R-:W-:Y:S01]  /*45f0*/  FFMA R121, R67, R15.reuse, R66 ;  /* 0x0000000f43797223 */ /* 0x080fe20000000042 */
        /* <DEDUP_REMOVED lines=77> */
[C---:B------:R-:W-:Y:S01]  /*4ad0*/  FFMA R60, R46.reuse, R10, R63 ;  /* 0x0000000a2e3c7223 */ /* 0x040fe2000000003f */
[----:B------:R-:W-:Y:S01]  /*4ae0*/  FFMA R45, R45, R13, R44 ;  /* 0x0000000d2d2d7223 */ /* 0x000fe2000000002c */
[C---:B------:R-:W-:Y:S01]  /*4af0*/  FFMA R62, R46.reuse, R6, R61 ;  /* 0x000000062e3e7223 */ /* 0x040fe2000000003d */
[----:B------:R-:W-:Y:S01]  /*4b00*/  FFMA R44, R46, R18, R65 ;  /* 0x000000122e2c7223 */ /* 0x000fe20000000041 */
[C---:B------:R-:W-:Y:S01]  /*4b10*/  FFMA R171, R47.reuse, R11, R60 ;  /* 0x0000000b2fab7223 */ /* 0x040fe2000000003c */
[----:B---3--:R-:W-:Y:S01]  /*4b20*/  FFMA R60, R48, R4, R173 ;  /* 0x00000004303c7223 */ /* 0x008fe200000000ad */
[----:B------:R-:W-:Y:S01]  /*4b30*/  FFMA R46, R46, R14, R45 ;  /* 0x0000000e2e2e7223 */ /* 0x000fe2000000002d */
[C---:B------:R-:W-:Y:S01]  /*4b40*/  FFMA R169, R47.reuse, R7, R62 ;  /* 0x000000072fa97223 */ /* 0x040fe2000000003e */
[----:B------:R-:W-:Y:S01]  /*4b50*/  FFMA R167, R47, R19, R44 ;  /* 0x000000132fa77223 */ /* 0x000fe2000000002c */
[----:B------:R-:W-:Y:S01]  /*4b60*/  FFMA R45, R49, R5, R60 ;  /* 0x00000005312d7223 */ /* 0x000fe2000000003c */
[----:B------:R-:W-:Y:S01]  /*4b70*/  FFMA R195, R47, R15, R46 ;  /* 0x0000000f2fc37223 */ /* 0x000fe2000000002e */
[C---:B------:R-:W-:Y:S01]  /*4b80*/  FFMA R46, R48.reuse, R8, R175 ;  /* 0x00000008302e7223 */ /* 0x040fe200000000af */
[C---:B------:R-:W-:Y:S01]  /*4b90*/  FFMA R44, R48.reuse, R16, R177 ;  /* 0x00000010302c7223 */ /* 0x040fe200000000b1 */
        /* <DEDUP_REMOVED lines=12> */
[----:B------:R-:W-:Y:S01]  /*4c60*/  FFMA R175, R51, R7, R48 ;  /* 0x0000000733af7223 */ /* 0x000fe20000000030 */
[C---:B-1----:R-:W-:Y:S01]  /*4c70*/  FFMA R46, R52.reuse, R8, R181 ;  /* 0x00000008342e7223 */ /* 0x042fe200000000b5 */
[C---:B------:R-:W-:Y:S01]  /*4c80*/  FFMA R44, R52.reuse, R16, R183 ;  /* 0x00000010342c7223 */ /* 0x040fe200000000b7 */
[C---:B------:R-:W-:Y:S01]  /*4c90*/  FFMA R48, R52.reuse, R4, R179 ;  /* 0x0000000434307223 */ /* 0x040fe200000000b3 */
[----:B------:R-:W1:Y:S01]  /*4ca0*/  LDS.128 R64, [R38+0x3030] ;  /* 0x0030300026407984 */ /* 0x000e620000000c00 */
[C---:B------:R-:W-:Y:S01]  /*4cb0*/  FFMA R47, R53.reuse, R9, R46 ;  /* 0x00000009352f7223 */ /* 0x040fe2000000002e */
[C---:B------:R-:W-:Y:S01]  /*4cc0*/  FFMA R49, R53.reuse, R17, R44 ;  /* 0x0000001135317223 */ /* 0x040fe2000000002c */
[C---:B------:R-:W-:Y:S01]  /*4cd0*/  FFMA R45, R53.reuse, R5, R48 ;  /* 0x00000005352d7223 */ /* 0x040fe20000000030 */
[----:B------:R-:W-:Y:S01]  /*4ce0*/  FFMA R52, R52, R12, R199 ;  /* 0x0000000c34347223 */ /* 0x000fe200000000c7 */
[C---:B------:R-:W-:Y:S01]  /*4cf0*/  FFMA R46, R54.reuse, R10, R47 ;  /* 0x0000000a362e7223 */ /* 0x040fe2000000002f */
[C---:B------:R-:W-:Y:S01]  /*4d00*/  FFMA R44, R54.reuse, R18, R49 ;  /* 0x00000012362c7223 */ /* 0x040fe20000000031 */
[----:B------:R-:W-:Y:S01]  /*4d10*/  FFMA R48, R54, R6, R45 ;  /* 0x0000000636307223 */ /* 0x000fe2000000002d */
[----:B------:R-:W-:Y:S01]  /*4d20*/  FFMA R53, R53, R13, R52 ;  /* 0x0000000d35357223 */ /* 0x000fe20000000034 */
[C---:B------:R-:W-:Y:S01]  /*4d30*/  FFMA R181, R55.reuse, R11, R46 ;  /* 0x0000000b37b57223 */ /* 0x040fe2000000002e */
[C---:B------:R-:W-:Y:S01]  /*4d40*/  FFMA R179, R55.reuse, R19, R44 ;  /* 0x0000001337b37223 */ /* 0x040fe2000000002c */
[----:B------:R-:W-:Y:S01]  /*4d50*/  FFMA R183, R55, R7, R48 ;  /* 0x0000000737b77223 */ /* 0x000fe20000000030 */
[C---:B--2---:R-:W-:Y:S01]  /*4d60*/  FFMA R46, R56.reuse, R8, R133 ;  /* 0x00000008382e7223 */ /* 0x044fe20000000085 */
        /* <DEDUP_REMOVED lines=8> */
[----:B------:R-:W2:Y:S01]  /*4df0*/  LDS.128 R44, [R38+0x30b0] ;  /* 0x0030b000262c7984 */ /* 0x000ea20000000c00 */
[C---:B------:R-:W-:Y:S01]  /*4e00*/  FFMA R52, R58.reuse, R6, R49 ;  /* 0x000000063a347223 */ /* 0x040fe20000000031 */
[C---:B------:R-:W-:Y:S01]  /*4e10*/  FFMA R50, R58.reuse, R10, R51 ;  /* 0x0000000a3a327223 */ /* 0x040fe20000000033 */
[----:B------:R-:W-:Y:S01]  /*4e20*/  FFMA R48, R58, R18, R53 ;  /* 0x000000123a307223 */ /* 0x000fe20000000035 */
[----:B------:R-:W-:Y:S01]  /*4e30*/  FFMA R203, R55, R15, R54 ;  /* 0x0000000f37cb7223 */ /* 0x000fe20000000036 */
[C---:B------:R-:W-:Y:S01]  /*4e40*/  FFMA R135, R59.reuse, R7, R52 ;  /* 0x000000073b877223 */ /* 0x040fe20000000034 */
[C---:B------:R-:W-:Y:S01]  /*4e50*/  FFMA R133, R59.reuse, R11, R50 ;  /* 0x0000000b3b857223 */ /* 0x040fe20000000032 */
[C---:B---3--:R-:W-:Y:S01]  /*4e60*/  FFMA R52, R60.reuse, R4, R123 ;  /* 0x000000043c347223 */ /* 0x048fe2000000007b */
[C---:B------:R-:W-:Y:S01]  /*4e70*/  FFMA R50, R60.reuse, R8, R125 ;  /* 0x000000083c327223 */ /* 0x040fe2000000007d */
[----:B------:R-:W-:Y:S01]  /*4e80*/  FFMA R131, R59, R19, R48 ;  /* 0x000000133b837223 */ /* 0x000fe20000000030 */
[----:B------:R-:W-:Y:S01]  /*4e90*/  FFMA R48, R60, R12, R129 ;  /* 0x0000000c3c307223 */ /* 0x000fe20000000081 */
[C---:B------:R-:W-:Y:S01]  /*4ea0*/  FFMA R49, R61.reuse, R5, R52 ;  /* 0x000000053d317223 */ /* 0x040fe20000000034 */
[----:B------:R-:W-:Y:S01]  /*4eb0*/  FFMA R51, R61, R9, R50 ;  /* 0x000000093d337223 */ /* 0x000fe20000000032 */
[-C--:B------:R-:W-:Y:S01]  /*4ec0*/  FFMA R57, R57, R13.reuse, R56 ;  /* 0x0000000d39397223 */ /* 0x080fe20000000038 */
[----:B------:R-:W-:Y:S01]  /*4ed0*/  FFMA R53, R61, R13, R48 ;  /* 0x0000000d3d357223 */ /* 0x000fe20000000030 */
[C---:B------:R-:W-:Y:S01]  /*4ee0*/  FFMA R56, R62.reuse, R6, R49 ;  /* 0x000000063e387223 */ /* 0x040fe20000000031 */
[----:B------:R-:W-:Y:S01]  /*4ef0*/  FFMA R54, R62, R10, R51 ;  /* 0x0000000a3e367223 */ /* 0x000fe20000000033 */
[----:B------:R-:W-:Y:S01]  /*4f00*/  FFMA R60, R60, R16, R127 ;  /* 0x000000103c3c7223 */ /* 0x000fe2000000007f */
[----:B------:R-:W3:Y:S01]  /*4f10*/  LDS.128 R48, [R38+0x3130] ;  /* 0x0031300026307984 */ /* 0x000ee20000000c00 */
[----:B------:R-:W-:Y:S01]  /*4f20*/  FFMA R52, R62, R14, R53 ;  /* 0x0000000e3e347223 */ /* 0x000fe20000000035 */
[C---:B------:R-:W-:Y:S01]  /*4f30*/  FFMA R127, R63.reuse, R7, R56 ;  /* 0x000000073f7f7223 */ /* 0x040fe20000000038 */
[----:B------:R-:W-:Y:S01]  /*4f40*/  FFMA R125, R63, R11, R54 ;  /* 0x0000000b3f7d7223 */ /* 0x000fe20000000036 */
[----:B------:R-:W-:Y:S01]  /*4f50*/  FFMA R69, R69, R13, R68 ;  /* 0x0000000d45457223 */ /* 0x000fe20000000044 */
[C---:B-1----:R-:W-:Y:S01]  /*4f60*/  FFMA R56, R64.reuse, R4, R87 ;  /* 0x0000000440387223 */ /* 0x042fe20000000057 */
[----:B------:R-:W-:Y:S01]  /*4f70*/  FFMA R54, R64, R8, R89 ;  /* 0x0000000840367223 */ /* 0x000fe20000000059 */
[----:B------:R-:W-:Y:S01]  /*4f80*/  FFMA R129, R63, R15, R52 ;  /* 0x0000000f3f817223 */ /* 0x000fe20000000034 */
[----:B------:R-:W-:Y:S01]  /*4f90*/  FFMA R70, R70, R14, R69 ;  /* 0x0000000e46467223 */ /* 0x000fe20000000045 */
        /* <DEDUP_REMOVED lines=8> */
[----:B------:R-:W-:Y:S01]  /*5020*/  FFMA R52, R66, R14, R57 ;  /* 0x0000000e42347223 */ /* 0x000fe20000000039 */
[----:B------:R-:W1:Y:S01]  /*5030*/  LDS.128 R68, [R38+0x31b0] ;  /* 0x0031b00026447984 */ /* 0x000e620000000c00 */
[C---:B------:R-:W-:Y:S01]  /*5040*/  FFMA R201, R67.reuse, R7, R56 ;  /* 0x0000000743c97223 */ /* 0x040fe20000000038 */
[----:B------:R-:W-:Y:S01]  /*5050*/  FFMA R205, R67, R11, R54 ;  /* 0x0000000b43cd7223 */ /* 0x000fe20000000036 */
[----:B------:R-:W-:Y:S01]  /*5060*/  FFMA R61, R61, R17, R60 ;  /* 0x000000113d3d7223 */ /* 0x000fe2000000003c */
[C---:B--2---:R-:W-:Y:S01]  /*5070*/  FFMA R54, R44.reuse, R16, R95 ;  /* 0x000000102c367223 */ /* 0x044fe2000000005f */
        /* <DEDUP_REMOVED lines=8> */
[----:B------:R-:W-:Y:S01]  /*5100*/  FFMA R123, R63, R19, R62 ;  /* 0x000000133f7b7223 */ /* 0x000fe2000000003e */
[C---:B------:R-:W-:Y:S01]  /*5110*/  FFMA R76, R46.reuse, R18, R55 ;  /* 0x000000122e4c7223 */ /* 0x040fe20000000037 */
[----:B------:R-:W-:Y:S01]  /*5120*/  FFMA R45, R45, R5, R44 ;  /* 0x000000052d2d7223 */ /* 0x000fe2000000002c */
[C---:B------:R-:W-:Y:S01]  /*5130*/  FFMA R78, R46.reuse, R10, R53 ;  /* 0x0000000a2e4e7223 */ /* 0x040fe20000000035 */
[----:B------:R-:W2:Y:S01]  /*5140*/  LDS.128 R60, [R41+0x140] ;  /* 0x00014000293c7984 */ /* 0x000ea20000000c00 */
[C---:B------:R-:W-:Y:S01]  /*5150*/  FFMA R44, R46.reuse, R14, R57 ;  /* 0x0000000e2e2c7223 */ /* 0x040fe20000000039 */
[-C--:B------:R-:W-:Y:S01]  /*5160*/  FFMA R199, R59, R15.reuse, R58 ;  /* 0x0000000f3bc77223 */ /* 0x080fe2000000003a */
[----:B------:R-:W-:Y:S01]  /*5170*/  FFMA R46, R46, R6, R45 ;  /* 0x000000062e2e7223 */ /* 0x000fe2000000002d */
[----:B------:R-:W4:Y:S01]  /*5180*/  LDS.128 R52, [R41+0x40] ;  /* 0x0000400029347984 */ /* 0x000f220000000c00 */
[C---:B------:R-:W-:Y:S01]  /*5190*/  FFMA R97, R47.reuse, R15, R44 ;  /* 0x0000000f2f617223 */ /* 0x040fe2000000002c */
[C---:B---3--:R-:W-:Y:S01]  /*51a0*/  FFMA R44, R48.reuse, R16, R79 ;  /* 0x00000010302c7223 */ /* 0x048fe2000000004f */
[C---:B------:R-:W-:Y:S01]  /*51b0*/  FFMA R95, R47.reuse, R7, R46 ;  /* 0x000000072f5f7223 */ /* 0x040fe2000000002e */
[----:B------:R-:W3:Y:S01]  /*51c0*/  LDS.128 R56, [R41+0xc0] ;  /* 0x0000c00029387984 */ /* 0x000ee20000000c00 */
[----:B------:R-:W-:Y:S01]  /*51d0*/  FFMA R46, R48, R8, R43 ;  /* 0x00000008302e7223 */ /* 0x000fe2000000002b */
[----:B------:R-:W-:Y:S01]  /*51e0*/  FFMA R64, R64, R16, R83 ;  /* 0x0000001040407223 */ /* 0x000fe20000000053 */
[C---:B------:R-:W-:Y:S01]  /*51f0*/  FFMA R89, R47.reuse, R19, R76 ;  /* 0x000000132f597223 */ /* 0x040fe2000000004c */
[C---:B------:R-:W-:Y:S01]  /*5200*/  FFMA R76, R48.reuse, R4, R77 ;  /* 0x00000004304c7223 */ /* 0x040fe2000000004d */
[----:B------:R-:W-:Y:S01]  /*5210*/  FFMA R93, R47, R11, R78 ;  /* 0x0000000b2f5d7223 */ /* 0x000fe2000000004e */
[C---:B------:R-:W-:Y:S01]  /*5220*/  FFMA R77, R49.reuse, R9, R46 ;  /* 0x00000009314d7223 */ /* 0x040fe2000000002e */
[-C--:B------:R-:W-:Y:S01]  /*5230*/  FFMA R79, R49, R17.reuse, R44 ;  /* 0x00000011314f7223 */ /* 0x080fe2000000002c */
[----:B------:R-:W-:Y:S01]  /*5240*/  FFMA R65, R65, R17, R64 ;  /* 0x0000001141417223 */ /* 0x000fe20000000040 */
[----:B------:R-:W-:Y:S01]  /*5250*/  FFMA R48, R48, R12, R81 ;  /* 0x0000000c30307223 */ /* 0x000fe20000000051 */
[----:B------:R-:W3:Y:S01]  /*5260*/  LDS.128 R44, [R38+0xc0] ;  /* 0x0000c000262c7984 */ /* 0x000ee20000000c00 */
[C---:B------:R-:W-:Y:S01]  /*5270*/  FFMA R43, R49.reuse, R5, R76 ;  /* 0x00000005312b7223 */ /* 0x040fe2000000004c */
        /* <DEDUP_REMOVED lines=8> */
[----:B------:R-:W3:Y:S01]  /*5300*/  LDS.128 R64, [R41+0x1c0] ;  /* 0x0001c00029407984 */ /* 0x000ee20000000c00 */
[C---:B------:R-:W-:Y:S01]  /*5310*/  FFMA R43, R51.reuse, R11, R76 ;  /* 0x0000000b332b7223 */ /* 0x040fe2000000004c */
[C---:B------:R-:W-:Y:S01]  /*5320*/  FFMA R79, R51.reuse, R19, R48 ;  /* 0x00000013334f7223 */ /* 0x040fe20000000030 */
[----:B------:R-:W-:Y:S01]  /*5330*/  FFMA R81, R51, R15, R50 ;  /* 0x0000000f33517223 */ /* 0x000fe20000000032 */
[C---:B-1----:R-:W-:Y:S01]  /*5340*/  FFMA R4, R68.reuse, R4, R85 ;  /* 0x0000000444047223 */ /* 0x042fe20000000055 */
[----:B------:R-:W1:Y:S01]  /*5350*/  LDS.128 R48, [R38+0x140] ;  /* 0x0001400026307984 */ /* 0x000e620000000c00 */
[C---:B------:R-:W-:Y:S01]  /*5360*/  FFMA R8, R68.reuse, R8, R91 ;  /* 0x0000000844087223 */ /* 0x040fe2000000005b */
[C---:B------:R-:W-:Y:S01]  /*5370*/  FFMA R12, R68.reuse, R12, R111 ;  /* 0x0000000c440c7223 */ /* 0x040fe2000000006f */
[C---:B------:R-:W-:Y:S01]  /*5380*/  FFMA R5, R69.reuse, R5, R4 ;  /* 0x0000000545057223 */ /* 0x040fe20000000004 */
[----:B------:R-:W-:Y:S01]  /*5390*/  FFMA R16, R68, R16, R99 ;  /* 0x0000001044107223 */ /* 0x000fe20000000063 */
[C---:B------:R-:W-:Y:S01]  /*53a0*/  FFMA R9, R69.reuse, R9, R8 ;  /* 0x0000000945097223 */ /* 0x040fe20000000008 */
[----:B------:R-:W-:Y:S01]  /*53b0*/  FFMA R13, R69, R13, R12 ;  /* 0x0000000d450d7223 */ /* 0x000fe2000000000c */
[----:B------:R-:W-:Y:S01]  /*53c0*/  FFMA R6, R70, R6, R5 ;  /* 0x0000000646067223 */ /* 0x000fe20000000005 */
[----:B--2---:R-:W-:Y:S01]  /*53d0*/  FFMA R4, R72, R60, R109 ;  /* 0x0000003c48047223 */ /* 0x004fe2000000006d */
[C---:B------:R-:W-:Y:S01]  /*53e0*/  FFMA R10, R70.reuse, R10, R9 ;  /* 0x0000000a460a7223 */ /* 0x040fe20000000009 */
[----:B------:R-:W-:Y:S01]  /*53f0*/  FFMA R14, R70, R14, R13 ;  /* 0x0000000e460e7223 */ /* 0x000fe2000000000d */
[C---:B------:R-:W-:Y:S01]  /*5400*/  FFMA R83, R71.reuse, R7, R6 ;  /* 0x0000000747537223 */ /* 0x040fe20000000006 */
[C---:B----4-:R-:W-:Y:S01]  /*5410*/  FFMA R6, R72.reuse, R52, R107 ;  /* 0x0000003448067223 */ /* 0x050fe2000000006b */
[----:B------:R-:W-:Y:S01]  /*5420*/  FFMA R85, R71, R11, R10 ;  /* 0x0000000b47557223 */ /* 0x000fe2000000000a */
[C---:B------:R-:W-:Y:S01]  /*5430*/  FFMA R13, R73.reuse, R61, R4 ;  /* 0x0000003d490d7223 */ /* 0x040fe20000000004 */
[----:B---3--:R-:W-:Y:S01]  /*5440*/  FFMA R8, R72, R56, R105 ;  /* 0x0000003848087223 */ /* 0x008fe20000000069 */
[----:B------:R-:W-:Y:S01]  /*5450*/  FFMA R11, R73, R53, R6 ;  /* 0x00000035490b7223 */ /* 0x000fe20000000006 */
[----:B------:R-:W-:Y:S01]  /*5460*/  FFMA R17, R69, R17, R16 ;  /* 0x0000001145117223 */ /* 0x000fe20000000010 */
[----:B------:R-:W2:Y:S01]  /*5470*/  LDS.128 R4, [R38+0x1c0] ;  /* 0x0001c00026047984 */ /* 0x000ea20000000c00 */
        /* <DEDUP_REMOVED lines=24> */
[----:B------:R-:W-:Y:S01]  /*5600*/  FFMA R16, R46, R58, R13 ;  /* 0x0000003a2e107223 */ /* 0x000fe2000000000d */
[C---:B-1----:R-:W-:Y:S01]  /*5610*/  FFMA R14, R48.reuse, R52, R141 ;  /* 0x00000034300e7223 */ /* 0x042fe2000000008d */
[----:B------:R-:W-:Y:S01]  /*5620*/  FFMA R12, R48, R60, R137 ;  /* 0x0000003c300c7223 */ /* 0x000fe20000000089 */
        /* <DEDUP_REMOVED lines=11> */
[----:B------:R-:W-:Y:S01]  /*56e0*/  FFMA R44, R50, R58, R17 ;  /* 0x0000003a322c7223 */ /* 0x000fe20000000011 */
[C---:B------:R-:W-:Y:S01]  /*56f0*/  FFMA R119, R51.reuse, R55, R18 ;  /* 0x0000003733777223 */ /* 0x040fe20000000012 */
[C---:B------:R-:W-:Y:S01]  /*5700*/  FFMA R117, R51.reuse, R63, R16 ;  /* 0x0000003f33757223 */ /* 0x040fe20000000010 */
[C---:B--2---:R-:W-:Y:S01]  /*5710*/  FFMA R18, R4.reuse, R52, R145 ;  /* 0x0000003404127223 */ /* 0x044fe20000000091 */
        /* <DEDUP_REMOVED lines=151> */
[----:B------:R-:W-:Y:S01]  /*6090*/  FFMA R6, R6, R62, R5 ;  /* 0x0000003e06067223 */ /* 0x000fe20000000005 */
[C---:B------:R-:W-:Y:S01]  /*60a0*/  FFMA R125, R7.reuse, R59, R46 ;  /* 0x0000003b077d7223 */ /* 0x040fe2000000002e */
[C---:B------:R-:W-:Y:S01]  /*60b0*/  FFMA R199, R7.reuse, R67, R4 ;  /* 0x0000004307c77223 */ /* 0x040fe20000000004 */
[C---:B--2---:R-:W-:Y:S01]  /*60c0*/  FFMA R4, R8.reuse, R64, R207 ;  /* 0x0000004008047223 */ /* 0x044fe200000000cf */
        /* <DEDUP_REMOVED lines=11> */
[----:B------:R-:W-:Y:S01]  /*6180*/  FFMA R6, R10, R54, R7 ;  /* 0x000000360a067223 */ /* 0x000fe20000000007 */
[----:B------:R-:W-:Y:S01]  /*6190*/  FFMA R181, R11, R67, R4 ;  /* 0x000000430bb57223 */ /* 0x000fe20000000004 */
[----:B------:R-:W-:Y:S01]  /*61a0*/  FFMA R73, R73, R65, R72 ;  /* 0x0000004149497223 */ /* 0x000fe20000000048 */
[----:B---3--:R-:W-:Y:S01]  /*61b0*/  FFMA R4, R12, R64, R97 ;  /* 0x000000400c047223 */ /* 0x008fe20000000061 */
[C---:B------:R-:W-:Y:S01]  /*61c0*/  FFMA R135, R11.reuse, R59, R8 ;  /* 0x0000003b0b877223 */ /* 0x040fe20000000008 */
        /* <DEDUP_REMOVED lines=13> */
[----:B------:R-:W-:Y:S01]  /*62a0*/  LDS.128 R72, [R38+0x50] ;  /* 0x0000500026487984 */ /* 0x000fe20000000c00 */
[C---:B------:R-:W-:Y:S01]  /*62b0*/  FFMA R76, R14.reuse, R62, R7 ;  /* 0x0000003e0e4c7223 */ /* 0x040fe20000000007 */
[C---:B------:R-:W-:Y:S01]  /*62c0*/  FFMA R78, R14.reuse, R54, R5 ;  /* 0x000000360e4e7223 */ /* 0x040fe20000000005 */
[----:B------:R-:W-:Y:S01]  /*62d0*/  FFMA R14, R14, R58, R13 ;  /* 0x0000003a0e0e7223 */ /* 0x000fe2000000000d */
[----:B------:R-:W3:Y:S01]  /*62e0*/  LDS.128 R8, [R41+0x150] ;  /* 0x0001500029087984 */ /* 0x000ee20000000c00 */
[C---:B------:R-:W-:Y:S01]  /*62f0*/  FFMA R97, R15.reuse, R67, R12 ;  /* 0x000000430f617223 */ /* 0x040fe2000000000c */
[C---:B-1----:R-:W-:Y:S01]  /*6300*/  FFMA R12, R16.reuse, R60, R79 ;  /* 0x0000003c100c7223 */ /* 0x042fe2000000004f */
[----:B------:R-:W-:Y:S01]  /*6310*/  FFMA R93, R15, R59, R14 ;  /* 0x0000003b0f5d7223 */ /* 0x000fe2000000000e */
[----:B------:R-:W1:Y:S01]  /*6320*/  LDS.128 R44, [R41+0x1d0] ;  /* 0x0001d000292c7984 */ /* 0x000e620000000c00 */
[C---:B------:R-:W-:Y:S01]  /*6330*/  FFMA R14, R16.reuse, R52, R43 ;  /* 0x00000034100e7223 */ /* 0x040fe2000000002b */
[----:B------:R-:W-:Y:S01]  /*6340*/  FFMA R137, R51, R67, R50 ;  /* 0x0000004333897223 */ /* 0x000fe20000000032 */
[C---:B------:R-:W-:Y:S01]  /*6350*/  FFMA R95, R15.reuse, R63, R76 ;  /* 0x0000003f0f5f7223 */ /* 0x040fe2000000004c */
[----:B------:R-:W4:Y:S01]  /*6360*/  LDS.128 R4, [R41+0x50] ;  /* 0x0000500029047984 */ /* 0x000f220000000c00 */
        /* <DEDUP_REMOVED lines=11> */
[----:B------:R-:W-:Y:S01]  /*6420*/  FFMA R16, R18, R62, R79 ;  /* 0x0000003e12107223 */ /* 0x000fe2000000004f */
[----:B--2---:R-:W-:Y:S01]  /*6430*/  FFMA R52, R68, R52, R85 ;  /* 0x0000003444347223 */ /* 0x004fe20000000055 */
[----:B------:R-:W-:Y:S01]  /*6440*/  FFMA R18, R18, R66, R17 ;  /* 0x0000004212127223 */ /* 0x000fe20000000011 */
[C---:B------:R-:W-:Y:S01]  /*6450*/  FFMA R43, R19.reuse, R59, R78 ;  /* 0x0000003b132b7223 */ /* 0x040fe2000000004e */
[C---:B------:R-:W-:Y:S01]  /*6460*/  FFMA R77, R19.reuse, R55, R76 ;  /* 0x00000037134d7223 */ /* 0x040fe2000000004c */
[C---:B------:R-:W-:Y:S01]  /*6470*/  FFMA R79, R19.reuse, R63, R16 ;  /* 0x0000003f134f7223 */ /* 0x040fe20000000010 */
[----:B------:R-:W-:Y:S01]  /*6480*/  FFMA R81, R19, R67, R18 ;  /* 0x0000004313517223 */ /* 0x000fe20000000012 */
[C---:B------:R-:W-:Y:S01]  /*6490*/  FFMA R53, R69.reuse, R53, R52 ;  /* 0x0000003545357223 */ /* 0x040fe20000000034 */
[C---:B------:R-:W-:Y:S01]  /*64a0*/  FFMA R56, R68.reuse, R56, R83 ;  /* 0x0000003844387223 */ /* 0x040fe20000000053 */
[----:B------:R-:W2:Y:S01]  /*64b0*/  LDS.128 R16, [R38+0x150] ;  /* 0x0001500026107984 */ /* 0x000ea20000000c00 */
        /* <DEDUP_REMOVED lines=9> */
[----:B---3--:R-:W-:Y:S01]  /*6550*/  FFMA R54, R72, R8, R99 ;  /* 0x0000000848367223 */ /* 0x008fe20000000063 */
[C---:B------:R-:W-:Y:S01]  /*6560*/  FFMA R83, R71.reuse, R59, R58 ;  /* 0x0000003b47537223 */ /* 0x040fe2000000003a */
[----:B------:R-:W-:Y:S01]  /*6570*/  FFMA R66, R70, R66, R65 ;  /* 0x0000004246427223 */ /* 0x000fe20000000041 */
[----:B------:R-:W-:Y:S01]  /*6580*/  FFMA R87, R71, R63, R62 ;  /* 0x0000003f47577223 */ /* 0x000fe2000000003e */
[C---:B-1----:R-:W-:Y:S01]  /*6590*/  FFMA R52, R72.reuse, R44, R107 ;  /* 0x0000002c48347223 */ /* 0x042fe2000000006b */
[----:B------:R-:W-:Y:S01]  /*65a0*/  FFMA R59, R73, R9, R54 ;  /* 0x00000009493b7223 */ /* 0x000fe20000000036 */
[----:B------:R-:W-:Y:S01]  /*65b0*/  FFMA R91, R71, R67, R66 ;  /* 0x00000043475b7223 */ /* 0x000fe20000000042 */
[----:B----4-:R-:W-:Y:S01]  /*65c0*/  FFMA R56, R72, R4, R105 ;  /* 0x0000000448387223 */ /* 0x010fe20000000069 */
[C---:B------:R-:W-:Y:S01]  /*65d0*/  FFMA R61, R73.reuse, R45, R52 ;  /* 0x0000002d493d7223 */ /* 0x040fe20000000034 */
[C---:B------:R-:W-:Y:S01]  /*65e0*/  FFMA R58, R74.reuse, R10, R59 ;  /* 0x0000000a4a3a7223 */ /* 0x040fe2000000003b */
[----:B------:R-:W1:Y:S01]  /*65f0*/  LDS.128 R52, [R38+0x1d0] ;  /* 0x0001d00026347984 */ /* 0x000e620000000c00 */
[----:B------:R-:W-:Y:S01]  /*6600*/  FFMA R57, R73, R5, R56 ;  /* 0x0000000549397223 */ /* 0x000fe20000000038 */
[----:B------:R-:W-:Y:S01]  /*6610*/  FFMA R56, R74, R46, R61 ;  /* 0x0000002e4a387223 */ /* 0x000fe2000000003d */
        /* <DEDUP_REMOVED lines=172> */
[C---:B------:R-:W-:Y:S01]  /*70e0*/  FFMA R131, R19.reuse, R51, R62 ;  /* 0x0000003313837223 */ /* 0x040fe2000000003e */
[C---:B--2---:R-:W-:Y:S01]  /*70f0*/  FFMA R60, R52.reuse, R48, R125 ;  /* 0x00000030343c7223 */ /* 0x044fe2000000007d */
[C---:B------:R-:W-:Y:S01]  /*7100*/  FFMA R173, R19.reuse, R47, R18 ;  /* 0x0000002f13ad7223 */ /* 0x040fe20000000012 */
[C---:B------:R-:W-:Y:S01]  /*7110*/  FFMA R18, R52.reuse, R4, R129 ;  /* 0x0000000434127223 */ /* 0x040fe20000000081 */
[----:B------:R-:W-:Y:S01]  /*7120*/  FFMA R157, R19, R11, R16 ;  /* 0x0000000b139d7223 */ /* 0x000fe20000000010 */
[C---:B------:R-:W-:Y:S01]  /*7130*/  FFMA R16, R52.reuse, R44, R199 ;  /* 0x0000002c34107223 */ /* 0x040fe200000000c7 */
[----:B------:R-:W-:Y:S01]  /*7140*/  FFMA R52, R52, R8, R123 ;  /* 0x0000000834347223 */ /* 0x000fe2000000007b */
[C---:B------:R-:W-:Y:S01]  /*7150*/  FFMA R17, R53.reuse, R49, R60 ;  /* 0x0000003135117223 */ /* 0x040fe2000000003c */
[C---:B------:R-:W-:Y:S01]  /*7160*/  FFMA R19, R53.reuse, R5, R18 ;  /* 0x0000000535137223 */ /* 0x040fe20000000012 */
[----:B------:R-:W2:Y:S01]  /*7170*/  LDS.128 R64, [R38+0x3150] ;  /* 0x0031500026407984 */ /* 0x000ea20000000c00 */
        /* <DEDUP_REMOVED lines=18> */
[----:B------:R-:W1:Y:S01]  /*72a0*/  LDS.128 R68, [R38+0x31d0] ;  /* 0x0031d00026447984 */ /* 0x000e620000000c00 */
[----:B------:R-:W-:Y:S01]  /*72b0*/  FFMA R16, R58, R46, R53 ;  /* 0x0000002e3a107223 */ /* 0x000fe20000000035 */
[C---:B------:R-:W-:Y:S01]  /*72c0*/  FFMA R127, R59.reuse, R51, R52 ;  /* 0x000000333b7f7223 */ /* 0x040fe20000000034 */
[----:B------:R-:W-:Y:S01]  /*72d0*/  FFMA R125, R59, R7, R18 ;  /* 0x000000073b7d7223 */ /* 0x000fe20000000012 */
[----:B------:R-:W-:Y:S01]  /*72e0*/  FFMA R73, R73, R49, R72 ;  /* 0x0000003149497223 */ /* 0x000fe20000000048 */
[----:B------:R-:W-:Y:S01]  /*72f0*/  FFMA R57, R57, R9, R56 ;  /* 0x0000000939397223 */ /* 0x000fe20000000038 */
[C---:B---3--:R-:W-:Y:S01]  /*7300*/  FFMA R18, R12.reuse, R8, R95 ;  /* 0x000000080c127223 */ /* 0x048fe2000000005f */
[C---:B------:R-:W-:Y:S01]  /*7310*/  FFMA R52, R12.reuse, R4, R89 ;  /* 0x000000040c347223 */ /* 0x040fe20000000059 */
        /* <DEDUP_REMOVED lines=13> */
[----:B------:R-:W-:Y:S01]  /*73f0*/  LDS.128 R72, [R38+0x60] ;  /* 0x0000600026487984 */ /* 0x000fe20000000c00 */
[----:B------:R-:W-:Y:S01]  /*7400*/  FFMA R123, R55, R11, R54 ;  /* 0x0000000b377b7223 */ /* 0x000fe20000000036 */
[C---:B------:R-:W-:Y:S01]  /*7410*/  FFMA R12, R14.reuse, R46, R53 ;  /* 0x0000002e0e0c7223 */ /* 0x040fe20000000035 */
[----:B------:R-:W-:Y:S01]  /*7420*/  FFMA R14, R14, R50, R13 ;  /* 0x000000320e0e7223 */ /* 0x000fe2000000000d */
[----:B------:R-:W3:Y:S01]  /*7430*/  LDS.128 R16, [R41+0x60] ;  /* 0x0000600029107984 */ /* 0x000ee20000000c00 */
[C---:B------:R-:W-:Y:S01]  /*7440*/  FFMA R95, R15.reuse, R7, R78 ;  /* 0x000000070f5f7223 */ /* 0x040fe2000000004e */
[C---:B------:R-:W-:Y:S01]  /*7450*/  FFMA R97, R15.reuse, R47, R12 ;  /* 0x0000002f0f617223 */ /* 0x040fe2000000000c */
[C---:B------:R-:W-:Y:S01]  /*7460*/  FFMA R89, R15.reuse, R51, R14 ;  /* 0x000000330f597223 */ /* 0x040fe2000000000e */
[----:B------:R-:W4:Y:S01]  /*7470*/  LDS.128 R56, [R41+0x160] ;  /* 0x0001600029387984 */ /* 0x000f220000000c00 */
[C---:B--2---:R-:W-:Y:S01]  /*7480*/  FFMA R14, R64.reuse, R4, R77 ;  /* 0x00000004400e7223 */ /* 0x044fe2000000004d */
[C---:B------:R-:W-:Y:S01]  /*7490*/  FFMA R12, R64.reuse, R8, R79 ;  /* 0x00000008400c7223 */ /* 0x040fe2000000004f */
[----:B------:R-:W-:Y:S01]  /*74a0*/  FFMA R93, R15, R11, R76 ;  /* 0x0000000b0f5d7223 */ /* 0x000fe2000000004c */
[----:B------:R-:W2:Y:S01]  /*74b0*/  LDS.128 R52, [R41+0xe0] ;  /* 0x0000e00029347984 */ /* 0x000ea20000000c00 */
[C---:B------:R-:W-:Y:S01]  /*74c0*/  FFMA R77, R65.reuse, R5, R14 ;  /* 0x00000005414d7223 */ /* 0x040fe2000000000e */
[----:B------:R-:W-:Y:S01]  /*74d0*/  FFMA R79, R65, R9, R12 ;  /* 0x00000009414f7223 */ /* 0x000fe2000000000c */
[C---:B------:R-:W-:Y:S01]  /*74e0*/  FFMA R76, R64.reuse, R48, R43 ;  /* 0x00000030404c7223 */ /* 0x040fe2000000002b */
[----:B------:R-:W2:Y:S01]  /*74f0*/  LDS.128 R60, [R41+0x1e0] ;  /* 0x0001e000293c7984 */ /* 0x000ea20000000c00 */
[----:B------:R-:W-:-:S02]  /*7500*/  FFMA R64, R64, R44, R81 ;  /* 0x0000002c40407223 */ /* 0x000fc40000000051 */
[C---:B------:R-:W-:Y:S01]  /*7510*/  FFMA R43, R65.reuse, R49, R76 ;  /* 0x00000031412b7223 */ /* 0x040fe2000000004c */
[----:B------:R-:W2:Y:S01]  /*7520*/  LDS.128 R12, [R38+0xe0] ;  /* 0x0000e000260c7984 */ /* 0x000ea20000000c00 */
        /* <DEDUP_REMOVED lines=9> */
[----:B------:R-:W-:Y:S01]  /*75c0*/  FFMA R81, R67, R47, R66 ;  /* 0x0000002f43517223 */ /* 0x000fe20000000042 */
[C---:B------:R-:W-:Y:S01]  /*75d0*/  FFMA R5, R69.reuse, R5, R4 ;  /* 0x0000000545057223 */ /* 0x040fe20000000004 */
[C---:B------:R-:W-:Y:S01]  /*75e0*/  FFMA R8, R68.reuse, R8, R87 ;  /* 0x0000000844087223 */ /* 0x040fe20000000057 */
        /* <DEDUP_REMOVED lines=11> */
[----:B------:R-:W-:Y:S01]  /*76a0*/  FFMA R85, R71, R11, R10 ;  /* 0x0000000b47557223 */ /* 0x000fe2000000000a */
[----:B------:R-:W-:Y:S01]  /*76b0*/  FFMA R50, R70, R50, R49 ;  /* 0x0000003246327223 */ /* 0x000fe20000000031 */
[----:B----4-:R-:W-:Y:S01]  /*76c0*/  FFMA R4, R72, R56, R105 ;  /* 0x0000003848047223 */ /* 0x010fe20000000069 */
[----:B------:R-:W-:-:S02]  /*76d0*/  FFMA R11, R73, R17, R6 ;  /* 0x00000011490b7223 */ /* 0x000fc40000000006 */
[C---:B------:R-:W-:Y:S01]  /*76e0*/  FFMA R69, R71.reuse, R51, R50 ;  /* 0x0000003347457223 */ /* 0x040fe20000000032 */
[----:B------:R-:W-:Y:S01]  /*76f0*/  FFMA R71, R71, R47, R46 ;  /* 0x0000002f47477223 */ /* 0x000fe2000000002e */
[----:B--2---:R-:W-:Y:S01]  /*7700*/  FFMA R8, R72, R52, R107 ;  /* 0x0000003448087223 */ /* 0x004fe2000000006b */
[C---:B------:R-:W-:Y:S01]  /*7710*/  FFMA R45, R73.reuse, R57, R4 ;  /* 0x00000039492d7223 */ /* 0x040fe20000000004 */
[----:B------:R-:W-:Y:S01]  /*7720*/  FFMA R10, R74, R18, R11 ;  /* 0x000000124a0a7223 */ /* 0x000fe2000000000b */
[----:B------:R-:W2:Y:S01]  /*7730*/  LDS.128 R4, [R38+0x1e0] ;  /* 0x0001e00026047984 */ /* 0x000ea20000000c00 */
[----:B------:R-:W-:Y:S01]  /*7740*/  FFMA R72, R72, R60, R103 ;  /* 0x0000003c48487223 */ /* 0x000fe20000000067 */
[C---:B------:R-:W-:Y:S01]  /*7750*/  FFMA R9, R73.reuse, R53, R8 ;  /* 0x0000003549097223 */ /* 0x040fe20000000008 */
[C---:B------:R-:W-:Y:S01]  /*7760*/  FFMA R8, R74.reuse, R58, R45 ;  /* 0x0000003a4a087223 */ /* 0x040fe2000000002d */
[----:B------:R-:W-:Y:S01]  /*7770*/  LDS.128 R104, [R38+0x170] ;  /* 0x0001700026687984 */ /* 0x000fe20000000c00 */
[----:B------:R-:W-:Y:S01]  /*7780*/  FFMA R73, R73, R61, R72 ;  /* 0x0000003d49497223 */ /* 0x000fe20000000048 */
[----:B------:R-:W-:Y:S01]  /*7790*/  FFMA R44, R74, R54, R9 ;  /* 0x000000364a2c7223 */ /* 0x000fe20000000009 */
[C---:B------:R-:W-:Y:S01]  /*77a0*/  FFMA R87, R75.reuse, R59, R8 ;  /* 0x0000003b4b577223 */ /* 0x040fe20000000008 */
[----:B------:R-:W-:Y:S01]  /*77b0*/  FFMA R8, R12, R56, R109 ;  /* 0x000000380c087223 */ /* 0x000fe2000000006d */
[----:B------:R-:W-:Y:S01]  /*77c0*/  FFMA R74, R74, R62, R73 ;  /* 0x0000003e4a4a7223 */ /* 0x000fe20000000049 */
        /* <DEDUP_REMOVED lines=197> */
[C---:B------:R-:W-:Y:S01]  /*8420*/  FFMA R46, R10.reuse, R54, R5 ;  /* 0x000000360a2e7223 */ /* 0x040fe20000000005 */
[C---:B------:R-:W-:Y:S01]  /*8430*/  FFMA R44, R10.reuse, R18, R7 ;  /* 0x000000120a2c7223 */ /* 0x040fe20000000007 */
[----:B------:R-:W1:Y:S01]  /*8440*/  LDS.128 R64, [R38+0x3160] ;  /* 0x0031600026407984 */ /* 0x000e620000000c00 */
[----:B------:R-:W-:Y:S01]  /*8450*/  FFMA R10, R10, R58, R9 ;  /* 0x0000003a0a0a7223 */ /* 0x000fe20000000009 */
[C---:B------:R-:W-:Y:S01]  /*8460*/  FFMA R135, R11.reuse, R63, R8 ;  /* 0x0000003f0b877223 */ /* 0x040fe20000000008 */
[C---:B------:R-:W-:Y:S01]  /*8470*/  FFMA R127, R11.reuse, R19, R44 ;  /* 0x000000130b7f7223 */ /* 0x040fe2000000002c */
[----:B------:R-:W2:Y:S01]  /*8480*/  LDS.128 R4, [R38+0x31e0] ;  /* 0x0031e00026047984 */ /* 0x000ea20000000c00 */
[C---:B------:R-:W-:Y:S01]  /*8490*/  FFMA R125, R11.reuse, R59, R10 ;  /* 0x0000003b0b7d7223 */ /* 0x040fe2000000000a */
[C---:B---3--:R-:W-:Y:S01]  /*84a0*/  FFMA R8, R12.reuse, R60, R97 ;  /* 0x0000003c0c087223 */ /* 0x048fe20000000061 */
        /* <DEDUP_REMOVED lines=11> */
[----:B------:R-:W-:Y:S01]  /*8560*/  LDS.128 R108, [R38+0x70] ;  /* 0x00007000266c7984 */ /* 0x000fe20000000c00 */
[----:B------:R-:W-:Y:S01]  /*8570*/  FFMA R14, R14, R54, R13 ;  /* 0x000000360e0e7223 */ /* 0x000fe2000000000d */
[C---:B------:R-:W-:Y:S01]  /*8580*/  FFMA R165, R15.reuse, R59, R68 ;  /* 0x0000003b0fa57223 */ /* 0x040fe20000000044 */
[C---:B------:R-:W-:Y:S01]  /*8590*/  FFMA R175, R15.reuse, R63, R12 ;  /* 0x0000003f0faf7223 */ /* 0x040fe2000000000c */
[----:B------:R-:W3:Y:S01]  /*85a0*/  LDS.128 R8, [R41+0x70] ;  /* 0x0000700029087984 */ /* 0x000ee20000000c00 */
[C---:B------:R-:W-:Y:S01]  /*85b0*/  FFMA R171, R15.reuse, R55, R14 ;  /* 0x000000370fab7223 */ /* 0x040fe2000000000e */
[----:B------:R-:W-:-:S02]  /*85c0*/  FFMA R169, R15, R19, R70 ;  /* 0x000000130fa97223 */ /* 0x000fc40000000046 */
[----:B------:R-:W4:Y:S04]  /*85d0*/  LDS.128 R44, [R41+0xf0] ;  /* 0x0000f000292c7984 */ /* 0x000f280000000c00 */
[----:B------:R-:W4:Y:S04]  /*85e0*/  LDS.128 R48, [R41+0x170] ;  /* 0x0001700029307984 */ /* 0x000f280000000c00 */
[----:B------:R2:W4:Y:S04]  /*85f0*/  LDS.128 R96, [R41+0x1f0] ;  /* 0x0001f00029607984 */ /* 0x0005280000000c00 */
[----:B------:R-:W4:Y:S01]  /*8600*/  LDS.128 R100, [R38+0xf0] ;  /* 0x0000f00026647984 */ /* 0x000f220000000c00 */
[C---:B-1----:R-:W-:Y:S01]  /*8610*/  FFMA R68, R64.reuse, R52, R77 ;  /* 0x0000003440447223 */ /* 0x042fe2000000004d */
        /* <DEDUP_REMOVED lines=9> */
[-C--:B------:R-:W-:Y:S01]  /*86b0*/  FFMA R41, R65, R57.reuse, R12 ;  /* 0x0000003941297223 */ /* 0x080fe2000000000c */
[C---:B------:R-:W-:Y:S01]  /*86c0*/  FFMA R57, R5.reuse, R57, R56 ;  /* 0x0000003905397223 */ /* 0x040fe20000000038 */
[C---:B------:R-:W-:Y:S01]  /*86d0*/  FFMA R53, R5.reuse, R53, R52 ;  /* 0x0000003505357223 */ /* 0x040fe20000000034 */
[C---:B------:R-:W-:Y:S01]  /*86e0*/  FFMA R17, R5.reuse, R17, R16 ;  /* 0x0000001105117223 */ /* 0x040fe20000000010 */
[-C--:B------:R-:W-:Y:S01]  /*86f0*/  FFMA R5, R5, R61.reuse, R4 ;  /* 0x0000003d05057223 */ /* 0x080fe20000000004 */
        /* <DEDUP_REMOVED lines=8> */
[C---:B------:R-:W-:Y:S01]  /*8780*/  FFMA R41, R67.reuse, R59, R12 ;  /* 0x0000003b43297223 */ /* 0x040fe2000000000c */
[----:B------:R-:W-:Y:S01]  /*8790*/  FFMA R66, R66, R62, R65 ;  /* 0x0000003e42427223 */ /* 0x000fe20000000041 */
[----:B------:R-:W-:Y:S01]  /*87a0*/  FFMA R65, R67, R55, R64 ;  /* 0x0000003743417223 */ /* 0x000fe20000000040 */
[C---:B------:R-:W-:Y:S01]  /*87b0*/  FFMA R173, R7.reuse, R63, R6 ;  /* 0x0000003f07ad7223 */ /* 0x040fe20000000006 */
[C---:B---3--:R-:W-:Y:S01]  /*87c0*/  FFMA R6, R108.reuse, R8, R73 ;  /* 0x000000086c067223 */ /* 0x048fe20000000049 */
[C---:B----4-:R-:W-:Y:S01]  /*87d0*/  FFMA R12, R108.reuse, R44, R195 ;  /* 0x0000002c6c0c7223 */ /* 0x050fe200000000c3 */
        /* <DEDUP_REMOVED lines=232> */
[----:B------:R-:W1:Y:S01]  /*9660*/  LDS.128 R112, [R38+0x3170] ;  /* 0x0031700026707984 */ /* 0x000e620000000c00 */
[C---:B------:R-:W-:Y:S01]  /*9670*/  FFMA R64, R6.reuse, R10, R57 ;  /* 0x0000000a06407223 */ /* 0x040fe20000000039 */
[----:B------:R-:W-:Y:S01]  /*9680*/  IADD3 R4, P1, R23, UR4, RZ ;  /* 0x0000000417047c10 */ /* 0x000fe2000ff3e0ff */
[----:B------:R-:W-:Y:S01]  /*9690*/  FFMA R6, R6, R46, R5 ;  /* 0x0000002e06067223 */ /* 0x000fe20000000005 */
[----:B------:R-:W2:Y:S01]  /*96a0*/  LDS.128 R56, [R38+0x31f0] ;  /* 0x0031f00026387984 */ /* 0x000ea20000000c00 */
[----:B------:R-:W-:-:S02]  /*96b0*/  IADD3.X R117, R24, UR5, RZ, P2, !PT ;  /* 0x0000000518757c10 */ /* 0x000fc400097fe4ff */
[----:B------:R-:W-:Y:S01]  /*96c0*/  IADD3.X R5, R26, UR5, RZ, P1, !PT ;  /* 0x000000051a057c10 */ /* 0x000fe20008ffe4ff */
[----:B------:R-:W-:Y:S06]  /*96d0*/  BAR.SYNC 0x0 ;  /* 0x0000000000007b1d */ /* 0x000fec0000000000 */
[----:B------:R-:W-:Y:S01]  /*96e0*/  IADD3 R118, P1, R25, UR4, RZ ;  /* 0x0000000419767c10 */ /* 0x000fe2000ff3e0ff */
[----:B------:R-:W-:Y:S01]  /*96f0*/  @!PT LDS RZ, [RZ] ;  /* 0x00000000fffff984 */ /* 0x000fe20000000800 */
[----:B------:R-:W-:Y:S01]  /*9700*/  @!PT LDS RZ, [RZ] ;  /* 0x00000000fffff984 */ /* 0x000fe20000000800 */
[----:B------:R-:W-:Y:S01]  /*9710*/  @!PT LDS RZ, [RZ] ;  /* 0x00000000fffff984 */ /* 0x000fe20000000800 */
[----:B------:R3:W-:Y:S01]  /*9720*/  LDGSTS.E.BYPASS.128 [R22], [R4.64], !P0 ;  /* 0x0000000004167fae */ /* 0x0007e2000c101c46 */
[----:B------:R-:W-:Y:S02]  /*9730*/  IADD3 R120, P2, R27, UR4, RZ ;  /* 0x000000041b787c10 */ /* 0x000fe4000ff5e0ff */
[----:B------:R-:W-:Y:S01]  /*9740*/  IADD3.X R119, R28, UR5, RZ, P1, !PT ;  /* 0x000000051c777c10 */ /* 0x000fe20008ffe4ff */
[----:B------:R4:W-:Y:S01]  /*9750*/  LDGSTS.E.BYPASS.128 [R2], [R116.64], !P0 ;  /* 0x0000000074027fae */ /* 0x0009e2000c101c46 */
[----:B------:R-:W-:-:S02]  /*9760*/  IADD3 R122, P1, R30, UR4, RZ ;  /* 0x000000041e7a7c10 */ /* 0x000fc4000ff3e0ff */
[----:B------:R-:W-:Y:S01]  /*9770*/  IADD3.X R121, R29, UR5, RZ, P2, !PT ;  /* 0x000000051d797c10 */ /* 0x000fe200097fe4ff */
[----:B------:R4:W-:Y:S01]  /*9780*/  LDGSTS.E.BYPASS.128 [R3], [R118.64], !P0 ;  /* 0x0000000076037fae */ /* 0x0009e2000c101c46 */
[----:B------:R-:W-:Y:S02]  /*9790*/  IADD3 R124, P2, R31, UR4, RZ ;  /* 0x000000041f7c7c10 */ /* 0x000fe4000ff5e0ff */
[----:B------:R-:W-:Y:S01]  /*97a0*/  IADD3.X R123, R32, UR5, RZ, P1, !PT ;  /* 0x00000005207b7c10 */ /* 0x000fe20008ffe4ff */
[----:B------:R4:W-:Y:S01]  /*97b0*/  LDGSTS.E.BYPASS.128 [R21], [R120.64], !P0 ;  /* 0x0000000078157fae */ /* 0x0009e2000c101c46 */
[----:B------:R-:W-:Y:S01]  /*97c0*/  IADD3 R128, P1, R34, UR4, RZ ;  /* 0x0000000422807c10 */ /* 0x000fe2000ff3e0ff */
[----:B---3--:R-:W-:Y:S01]  /*97d0*/  FFMA R5, R7, R47, R6 ;  /* 0x0000002f07057223 */ /* 0x008fe20000000006 */
[----:B------:R-:W-:Y:S01]  /*97e0*/  IADD3.X R125, R35, UR5, RZ, P2, !PT ;  /* 0x00000005237d7c10 */ /* 0x000fe200097fe4ff */
[----:B------:R-:W0:Y:S01]  /*97f0*/  LDGDEPBAR ;  /* 0x00000000000079af */ /* 0x000e220000000000 */
[----:B------:R-:W-:Y:S01]  /*9800*/  IADD3.X R127, R36, UR5, RZ, P3, !PT ;  /* 0x00000005247f7c10 */ /* 0x000fe20009ffe4ff */
[----:B------:R-:W-:Y:S01]  /*9810*/  FFMA R4, R7, R11, R64 ;  /* 0x0000000b07047223 */ /* 0x000fe20000000040 */
[----:B------:R-:W-:Y:S01]  /*9820*/  IADD3.X R129, R37, UR5, RZ, P1, !PT ;  /* 0x0000000525817c10 */ /* 0x000fe20008ffe4ff */
[----:B------:R4:W-:Y:S01]  /*9830*/  LDGSTS.E.BYPASS.128 [R22+0x4000], [R122.64], !P0 ;  /* 0x040000007a167fae */ /* 0x0009e2000c101c46 */
[C---:B------:R-:W-:Y:S01]  /*9840*/  FFMA R6, R7.reuse, R51, R54 ;  /* 0x0000003307067223 */ /* 0x040fe20000000036 */
[----:B------:R-:W-:Y:S01]  /*9850*/  FFMA R7, R7, R99, R52 ;  /* 0x0000006307077223 */ /* 0x000fe20000000034 */
[----:B------:R-:W-:Y:S01]  /*9860*/  UIADD3 UR4, UP0, UR4, 0x80, URZ ;  /* 0x0000008004047890 */ /* 0x000fe2000ff1e03f */
[----:B------:R4:W-:Y:S01]  /*9870*/  LDGSTS.E.BYPASS.128 [R2+0x4000], [R124.64], !P0 ;  /* 0x040000007c027fae */ /* 0x0009e2000c101c46 */
[C---:B-1----:R-:W-:Y:S01]  /*9880*/  FFMA R64, R112.reuse, R44, R65 ;  /* 0x0000002c70407223 */ /* 0x042fe20000000041 */
[C---:B------:R-:W-:Y:S01]  /*9890*/  FFMA R54, R112.reuse, R8, R43 ;  /* 0x0000000870367223 */ /* 0x040fe2000000002b */
[C---:B------:R-:W-:Y:S01]  /*98a0*/  FFMA R52, R112.reuse, R48, R41 ;  /* 0x0000003070347223 */ /* 0x040fe20000000029 */
[----:B------:R4:W-:Y:S01]  /*98b0*/  LDGSTS.E.BYPASS.128 [R3+0x4000], [R126.64], !P0 ;  /* 0x040000007e037fae */ /* 0x0009e2000c101c46 */
[-C--:B------:R-:W-:Y:S01]  /*98c0*/  FFMA R112, R112, R96.reuse, R67 ;  /* 0x0000006070707223 */ /* 0x080fe20000000043 */
[C---:B--2---:R-:W-:Y:S01]  /*98d0*/  FFMA R96, R56.reuse, R96, R173 ;  /* 0x0000006038607223 */ /* 0x044fe200000000ad */
[C---:B------:R-:W-:Y:S01]  /*98e0*/  FFMA R44, R56.reuse, R44, R55 ;  /* 0x0000002c382c7223 */ /* 0x040fe20000000037 */
[----:B------:R4:W-:Y:S01]  /*98f0*/  LDGSTS.E.BYPASS.128 [R21+0x4000], [R128.64], !P0 ;  /* 0x0400000080157fae */ /* 0x0009e2000c101c46 */
[C---:B------:R-:W-:Y:S01]  /*9900*/  FFMA R8, R56.reuse, R8, R53 ;  /* 0x0000000838087223 */ /* 0x040fe20000000035 */
[----:B------:R-:W-:Y:S01]  /*9910*/  FFMA R48, R56, R48, R157 ;  /* 0x0000003038307223 */ /* 0x000fe2000000009d */
[C---:B------:R-:W-:Y:S01]  /*9920*/  FFMA R41, R113.reuse, R45, R64 ;  /* 0x0000002d71297223 */ /* 0x040fe20000000040 */
[----:B------:R-:W0:Y:S01]  /*9930*/  LDGDEPBAR ;  /* 0x00000000000079af */ /* 0x000e220000000000 */
[C---:B------:R-:W-:Y:S01]  /*9940*/  FFMA R43, R113.reuse, R9, R54 ;  /* 0x00000009712b7223 */ /* 0x040fe20000000036 */
[C---:B------:R-:W-:Y:S01]  /*9950*/  FFMA R65, R113.reuse, R49, R52 ;  /* 0x0000003171417223 */ /* 0x040fe20000000034 */
[-C--:B------:R-:W-:Y:S01]  /*9960*/  FFMA R113, R113, R97.reuse, R112 ;  /* 0x0000006171717223 */ /* 0x080fe20000000070 */
[C---:B------:R-:W-:Y:S01]  /*9970*/  FFMA R97, R57.reuse, R97, R96 ;  /* 0x0000006139617223 */ /* 0x040fe20000000060 */
[C---:B------:R-:W-:Y:S01]  /*9980*/  FFMA R45, R57.reuse, R45, R44 ;  /* 0x0000002d392d7223 */ /* 0x040fe2000000002c */
[C---:B------:R-:W-:Y:S01]  /*9990*/  FFMA R9, R57.reuse, R9, R8 ;  /* 0x0000000939097223 */ /* 0x040fe20000000008 */
[----:B------:R-:W-:Y:S01]  /*99a0*/  FFMA R49, R57, R49, R48 ;  /* 0x0000003139317223 */ /* 0x000fe20000000030 */
[C---:B------:R-:W-:Y:S01]  /*99b0*/  FFMA R52, R114.reuse, R46, R41 ;  /* 0x0000002e72347223 */ /* 0x040fe20000000029 */
[C---:B------:R-:W-:Y:S01]  /*99c0*/  FFMA R64, R114.reuse, R10, R43 ;  /* 0x0000000a72407223 */ /* 0x040fe2000000002b */
[C---:B------:R-:W-:Y:S01]  /*99d0*/  FFMA R66, R114.reuse, R50, R65 ;  /* 0x0000003272427223 */ /* 0x040fe20000000041 */
[-C--:B------:R-:W-:Y:S01]  /*99e0*/  FFMA R114, R114, R98.reuse, R113 ;  /* 0x0000006272727223 */ /* 0x080fe20000000071 */
[C---:B------:R-:W-:Y:S01]  /*99f0*/  FFMA R98, R58.reuse, R98, R97 ;  /* 0x000000623a627223 */ /* 0x040fe20000000061 */
[C---:B------:R-:W-:Y:S01]  /*9a00*/  FFMA R46, R58.reuse, R46, R45 ;  /* 0x0000002e3a2e7223 */ /* 0x040fe2000000002d */
[C---:B------:R-:W-:Y:S01]  /*9a10*/  FFMA R10, R58.reuse, R10, R9 ;  /* 0x0000000a3a0a7223 */ /* 0x040fe20000000009 */
[----:B------:R-:W-:Y:S01]  /*9a20*/  FFMA R58, R58, R50, R49 ;  /* 0x000000323a3a7223 */ /* 0x000fe20000000031 */
[----:B------:R-:W-:Y:S01]  /*9a30*/  UIADD3.X UR5, URZ, UR5, URZ, UP0, !UPT ;  /* 0x000000053f057290 */ /* 0x000fe200087fe43f */
[C---:B------:R-:W-:Y:S01]  /*9a40*/  FFMA R57, R59.reuse, R47, R46 ;  /* 0x0000002f3b397223 */ /* 0x040fe2000000002e */
[C---:B------:R-:W-:Y:S01]  /*9a50*/  FFMA R56, R59.reuse, R11, R10 ;  /* 0x0000000b3b387223 */ /* 0x040fe2000000000a */
[----:B------:R-:W-:Y:S01]  /*9a60*/  FFMA R58, R59, R51, R58 ;  /* 0x000000333b3a7223 */ /* 0x000fe2000000003a */
[C---:B------:R-:W-:Y:S01]  /*9a70*/  FFMA R65, R115.reuse, R47, R52 ;  /* 0x0000002f73417223 */ /* 0x040fe20000000034 */
[C---:B------:R-:W-:Y:S01]  /*9a80*/  FFMA R64, R115.reuse, R11, R64 ;  /* 0x0000000b73407223 */ /* 0x040fe20000000040 */
[C---:B------:R-:W-:Y:S01]  /*9a90*/  FFMA R66, R115.reuse, R51, R66 ;  /* 0x0000003373427223 */ /* 0x040fe20000000042 */
[----:B------:R-:W-:Y:S01]  /*9aa0*/  FFMA R67, R115, R99, R114 ;  /* 0x0000006373437223 */ /* 0x000fe20000000072 */
[----:B------:R-:W-:-:S04]  /*9ab0*/  DEPBAR.LE SB0, 0x0 ;  /* 0x000080000000791a */ /* 0x000fc80000000000 */
[----:B------:R-:W-:Y:S01]  /*9ac0*/  FFMA R59, R59, R99, R98 ;  /* 0x000000633b3b7223 */ /* 0x000fe20000000062 */
[----:B------:R-:W-:Y:S06]  /*9ad0*/  BAR.SYNC 0x0 ;  /* 0x0000000000007b1d */ /* 0x000fec0000000000 */
[----:B----4-:R-:W-:Y:S01]  /*9ae0*/  @P0 CALL.REL.NOINC `(.L_x_0) ;  /* 0x0000001000000944 */ /* 0x010fe20003c00000 */
[----:B------:R-:W-:Y:S05]  /*9af0*/  BRA `(.L_x_1) ;  /* 0xffff738000007947 */ /* 0x000fea000383ffff */
.L_x_0:
[----:B------:R-:W1:Y:S01]  /*9b00*/  S2R R2, SR_TID.X ;  /* 0x0000000000027919 */ /* 0x000e620000002100 */
[----:B------:R-:W-:-:S04]  /*9b10*/  DEPBAR.LE SB0, 0x0 ;  /* 0x000080000000791a */ /* 0x000fc80000000000 */
[----:B------:R-:W-:Y:S02]  /*9b20*/  MOV R27, 0x4 ;  /* 0x00000004001b7802 */ /* 0x000fe40000000f00 */
[----:B------:R-:W-:Y:S02]  /*9b30*/  LOP3.LUT R24, R0, 0x48, RZ, 0xfc, !PT ;  /* 0x0000004800187812 */ /* 0x000fe400078efcff */
[----:B-1----:R-:W-:Y:S02]  /*9b40*/  SHF.R.U32.HI R3, RZ, 0x5, R2 ;  /* 0x00000005ff037819 */ /* 0x002fe40000011602 */
[----:B------:R-:W-:Y:S02]  /*9b50*/  SHF.L.U32 R25, R2, 0x2, RZ ;  /* 0x0000000202197819 */ /* 0x000fe400000006ff */
[----:B------:R-:W-:Y:S02]  /*9b60*/  SGXT.U32 R3, R3, 0x3 ;  /* 0x000000030303781a */ /* 0x000fe40000000000 */
[----:B------:R-:W-:-:S03]  /*9b70*/  LOP3.LUT R25, R20, 0x7c, R25, 0xf8, !PT ;  /* 0x0000007c14197812 */ /* 0x000fc600078ef819 */
[----:B------:R-:W-:Y:S01]  /*9b80*/  IMAD R40, R3, 0x210, R40 ;  /* 0x0000021003287824 */ /* 0x000fe200078e0228 */
[----:B------:R-:W-:Y:S06]  /*9b90*/  BAR.SYNC 0x0 ;  /* 0x0000000000007b1d */ /* 0x000fec0000000000 */
[----:B------:R-:W-:Y:S01]  /*9ba0*/  SHF.L.U32 R2, R40, 0x2, RZ ;  /* 0x0000000228027819 */ /* 0x000fe200000006ff */
[----:B------:R-:W-:Y:S01]  /*9bb0*/  STS.128 [R40.X4], R108 ;  /* 0x0000006c28007388 */ /* 0x000fe20000004c00 */
[----:B------:R-:W-:-:S03]  /*9bc0*/  ISETP.GE.AND P0, PT, R25, 0x100, PT ;  /* 0x000001001900780c */ /* 0x000fc60003f06270 */
[----:B------:R-:W-:Y:S01]  /*9bd0*/  IMAD R26, R3, -0x630, R2 ;  /* 0xfffff9d0031a7824 */ /* 0x000fe200078e0202 */
[----:B------:R-:W-:Y:S01]  /*9be0*/  STS.128 [R40.X4+0x210], R100 ;  /* 0x0002106428007388 */ /* 0x000fe20000004c00 */
[C---:B------:R-:W-:Y:S02]  /*9bf0*/  LOP3.LUT R2, R0.reuse, 0x8, RZ, 0xfc, !PT ;  /* 0x0000000800027812 */ /* 0x040fe400078efcff */
[C---:B------:R-:W-:Y:S01]  /*9c00*/  LOP3.LUT R3, R0.reuse, 0x10, RZ, 0xfc, !PT ;  /* 0x0000001000037812 */ /* 0x040fe200078efcff */
[----:B------:R-:W-:Y:S01]  /*9c10*/  STS.128 [R40.X4+0x420], R104 ;  /* 0x0004206828007388 */ /* 0x000fe20000004c00 */
[----:B------:R-:W-:Y:S02]  /*9c20*/  ISETP.LT.AND P1, PT, R0, c[0x0][0x178], !P0 ;  /* 0x00005e0000007a0c */ /* 0x000fe40004721270 */
[----:B------:R-:W-:Y:S01]  /*9c30*/  ISETP.LT.AND P2, PT, R2, c[0x0][0x178], !P0 ;  /* 0x00005e0002007a0c */ /* 0x000fe20004741270 */
[----:B------:R-:W-:Y:S04]  /*9c40*/  STS.128 [R40.X4+0x630], R92 ;  /* 0x0006305c28007388 */ /* 0x000fe80000004c00 */
[----:B------:R-:W-:Y:S06]  /*9c50*/  BAR.SYNC 0x0 ;  /* 0x0000000000007b1d */ /* 0x000fec0000000000 */
[----:B------:R-:W1:Y:S01]  /*9c60*/  LDS.128 R28, [R26] ;  /* 0x000000001a1c7984 */ /* 0x000e620000000c00 */
[----:B------:R-:W-:-:S03]  /*9c70*/  ISETP.LT.AND P3, PT, R3, c[0x0][0x178], !P0 ;  /* 0x00005e0003007a0c */ /* 0x000fc60004761270 */
[----:B------:R-:W2:Y:S04]  /*9c80*/  LDS.128 R32, [R26+0x1080] ;  /* 0x001080001a207984 */ /* 0x000ea80000000c00 */
[----:B------:R-:W3:Y:S04]  /*9c90*/  LDS.128 R36, [R26+0x2100] ;  /* 0x002100001a247984 */ /* 0x000ee80000000c00 */
[----:B------:R-:W4:Y:S04]  /*9ca0*/  LDS.128 R44, [R26+0x3180] ;  /* 0x003180001a2c7984 */ /* 0x000f280000000c00 */
[----:B------:R-:W-:Y:S06]  /*9cb0*/  BAR.SYNC 0x0 ;  /* 0x0000000000007b1d */ /* 0x000fec0000000000 */
[----:B------:R-:W-:Y:S04]  /*9cc0*/  STS.128 [R40.X4], R80 ;  /* 0x0000005028007388 */ /* 0x000fe80000004c00 */
[----:B------:R-:W-:Y:S04]  /*9cd0*/  STS.128 [R40.X4+0x210], R84 ;  /* 0x0002105428007388 */ /* 0x000fe80000004c00 */
[----:B------:R-:W-:Y:S04]  /*9ce0*/  STS.128 [R40.X4+0x420], R88 ;  /* 0x0004205828007388 */ /* 0x000fe80000004c00 */
[----:B------:R-:W-:Y:S04]  /*9cf0*/  STS.128 [R40.X4+0x630], R76 ;  /* 0x0006304c28007388 */ /* 0x000fe80000004c00 */
[----:B------:R-:W-:Y:S06]  /*9d00*/  BAR.SYNC 0x0 ;  /* 0x0000000000007b1d */ /* 0x000fec0000000000 */
[----:B------:R-:W1:Y:S04]  /*9d10*/  LDS.128 R48, [R26] ;  /* 0x000000001a307984 */ /* 0x000e680000000c00 */
[----:B------:R-:W1:Y:S04]  /*9d20*/  LDS.128 R52, [R26+0x1080] ;  /* 0x001080001a347984 */ /* 0x000e680000000c00 */
[----:B------:R-:W1:Y:S04]  /*9d30*/  LDS.128 R92, [R26+0x2100] ;  /* 0x002100001a5c7984 */ /* 0x000e680000000c00 */
[----:B------:R-:W1:Y:S04]  /*9d40*/  LDS.128 R96, [R26+0x3180] ;  /* 0x003180001a607984 */ /* 0x000e680000000c00 */
[----:B------:R-:W-:Y:S06]  /*9d50*/  BAR.SYNC 0x0 ;  /* 0x0000000000007b1d */ /* 0x000fec0000000000 */
[----:B------:R-:W-:Y:S04]  /*9d60*/  STS.128 [R40.X4], R72 ;  /* 0x0000004828007388 */ /* 0x000fe80000004c00 */
[----:B------:R-:W-:Y:S04]  /*9d70*/  STS.128 [R40.X4+0x210], R68 ;  /* 0x0002104428007388 */ /* 0x000fe80000004c00 */
[----:B------:R-:W-:Y:S04]  /*9d80*/  STS.128 [R40.X4+0x420], R60 ;  /* 0x0004203c28007388 */ /* 0x000fe80000004c00 */
[----:B------:R-:W-:Y:S04]  /*9d90*/  STS.128 [R40.X4+0x630], R16 ;  /* 0x0006301028007388 */ /* 0x000fe80000004c00 */
[----:B------:R-:W-:Y:S06]  /*9da0*/  BAR.SYNC 0x0 ;  /* 0x0000000000007b1d */ /* 0x000fec0000000000 */
[----:B------:R-:W1:Y:S04]  /*9db0*/  LDS.128 R76, [R26] ;  /* 0x000000001a4c7984 */ /* 0x000e680000000c00 */
[----:B------:R-:W1:Y:S01]  /*9dc0*/  LDS.128 R80, [R26+0x1080] ;  /* 0x001080001a507984 */ /* 0x000e620000000c00 */
[----:B------:R-:W-:-:S03]  /*9dd0*/  LOP3.LUT R16, R0, 0x18, RZ, 0xfc, !PT ;  /* 0x0000001800107812 */ /* 0x000fc600078efcff */
[----:B------:R-:W1:Y:S01]  /*9de0*/  LDS.128 R8, [R26+0x2100] ;  /* 0x002100001a087984 */ /* 0x000e620000000c00 */
[----:B------:R-:W-:Y:S02]  /*9df0*/  LOP3.LUT R17, R0, 0x20, RZ, 0xfc, !PT ;  /* 0x0000002000117812 */ /* 0x000fe400078efcff */
[----:B------:R-:W-:Y:S01]  /*9e00*/  ISETP.LT.AND P4, PT, R16, c[0x0][0x178], !P0 ;  /* 0x00005e0010007a0c */ /* 0x000fe20004781270 */
[----:B------:R-:W1:Y:S04]  /*9e10*/  LDS.128 R20, [R26+0x3180] ;  /* 0x003180001a147984 */ /* 0x000e680000000c00 */
[----:B------:R-:W-:Y:S06]  /*9e20*/  BAR.SYNC 0x0 ;  /* 0x0000000000007b1d */ /* 0x000fec0000000000 */
[----:B------:R2:W-:Y:S01]  /*9e30*/  STS.128 [R40.X4], R12 ;  /* 0x0000000c28007388 */ /* 0x0005e20000004c00 */
[----:B------:R-:W-:-:S02]  /*9e40*/  ISETP.LT.AND P5, PT, R17, c[0x0][0x178], !P0 ;  /* 0x00005e0011007a0c */ /* 0x000fc400047a1270 */
[C---:B------:R-:W-:Y:S01]  /*9e50*/  LOP3.LUT R18, R0.reuse, 0x38, RZ, 0xfc, !PT ;  /* 0x0000003800127812 */ /* 0x040fe200078efcff */
[----:B------:R3:W-:Y:S01]  /*9e60*/  STS.128 [R40.X4+0x210], R4 ;  /* 0x0002100428007388 */ /* 0x0007e20000004c00 */
[----:B------:R-:W-:-:S03]  /*9e70*/  LOP3.LUT R19, R0, 0x40, RZ, 0xfc, !PT ;  /* 0x0000004000137812 */ /* 0x000fc600078efcff */
[----:B------:R-:W-:Y:S04]  /*9e80*/  STS.128 [R40.X4+0x420], R64 ;  /* 0x0004204028007388 */ /* 0x000fe80000004c00 */
[----:B------:R-:W-:Y:S01]  /*9e90*/  STS.128 [R40.X4+0x630], R56 ;  /* 0x0006303828007388 */ /* 0x000fe20000004c00 */
[-C--:B--2---:R-:W-:Y:S02]  /*9ea0*/  LEA R12, R2, R25.reuse, 0x8 ;  /* 0x00000019020c7211 */ /* 0x084fe400078e40ff */
[-C--:B------:R-:W-:Y:S02]  /*9eb0*/  LEA R2, R0, R25.reuse, 0x8 ;  /* 0x0000001900027211 */ /* 0x080fe400078e40ff */
[----:B---3--:R-:W-:Y:S01]  /*9ec0*/  LEA R6, R3, R25, 0x8 ;  /* 0x0000001903067211 */ /* 0x008fe200078e40ff */
[----:B------:R-:W-:Y:S01]  /*9ed0*/  IMAD.WIDE R4, R12, R27, c[0x0][0x170] ;  /* 0x00005c000c047625 */ /* 0x000fe200078e021b */
[----:B------:R-:W-:-:S02]  /*9ee0*/  LEA R13, R16, R25, 0x8 ;  /* 0x00000019100d7211 */ /* 0x000fc400078e40ff */
[----:B------:R-:W-:Y:S01]  /*9ef0*/  LEA R14, R17, R25, 0x8 ;  /* 0x00000019110e7211 */ /* 0x000fe200078e40ff */
[-C--:B------:R-:W-:Y:S01]  /*9f00*/  IMAD.WIDE R2, R2, R27.reuse, c[0x0][0x170] ;  /* 0x00005c0002027625 */ /* 0x080fe200078e021b */
[----:B------:R-:W-:Y:S06]  /*9f10*/  BAR.SYNC 0x0 ;  /* 0x0000000000007b1d */ /* 0x000fec0000000000 */
[----:B------:R-:W-:Y:S01]  /*9f20*/  IMAD.WIDE R6, R6, R27, c[0x0][0x170] ;  /* 0x00005c0006067625 */ /* 0x000fe200078e021b */
[----:B-1----:R1:W-:Y:S01]  /*9f30*/  @P1 STG.E.128 [R2.64], R28 ;  /* 0x0000001c02001986 */ /* 0x0023e2000c101d06 */
[----:B------:R-:W-:-:S02]  /*9f40*/  LOP3.LUT R16, R0, 0x28, RZ, 0xfc, !PT ;  /* 0x0000002800107812 */ /* 0x000fc400078efcff */
[-C--:B------:R-:W-:Y:S01]  /*9f50*/  IMAD.WIDE R12, R13, R27.reuse, c[0x0][0x170] ;  /* 0x00005c000d0c7625 */ /* 0x080fe200078e021b */
[----:B------:R2:W-:Y:S01]  /*9f60*/  @P2 STG.E.128 [R4.64], R32 ;  /* 0x0000002004002986 */ /* 0x0005e2000c101d06 */
[----:B------:R-:W-:Y:S02]  /*9f70*/  LOP3.LUT R17, R0, 0x30, RZ, 0xfc, !PT ;  /* 0x0000003000117812 */ /* 0x000fe400078efcff */
[----:B------:R-:W-:Y:S01]  /*9f80*/  IMAD.WIDE R14, R14, R27, c[0x0][0x170] ;  /* 0x00005c000e0e7625 */ /* 0x000fe200078e021b */
[----:B------:R-:W3:Y:S01]  /*9f90*/  LDS.128 R28, [R26] ;  /* 0x000000001a1c7984 */ /* 0x000ee20000000c00 */
[----:B------:R-:W-:Y:S02]  /*9fa0*/  ISETP.LT.AND P1, PT, R16, c[0x0][0x178], !P0 ;  /* 0x00005e0010007a0c */ /* 0x000fe40004721270 */
[----:B------:R-:W-:Y:S01]  /*9fb0*/  ISETP.LT.AND P2, PT, R17, c[0x0][0x178], !P0 ;  /* 0x00005e0011007a0c */ /* 0x000fe20004741270 */
[----:B------:R4:W-:Y:S01]  /*9fc0*/  @P3 STG.E.128 [R6.64], R36 ;  /* 0x0000002406003986 */ /* 0x0009e2000c101d06 */
[----:B------:R-:W-:-:S03]  /*9fd0*/  ISETP.LT.AND P3, PT, R18, c[0x0][0x178], !P0 ;  /* 0x00005e0012007a0c */ /* 0x000fc60004761270 */
[----:B------:R-:W3:Y:S01]  /*9fe0*/  LDS.128 R32, [R26+0x1080] ;  /* 0x001080001a207984 */ /* 0x000ee20000000c00 */
[----:B-1----:R-:W-:-:S03]  /*9ff0*/  LEA R2, R16, R25, 0x8 ;  /* 0x0000001910027211 */ /* 0x002fc600078e40ff */
[----:B------:R-:W1:Y:S01]  /*a000*/  LDS.128 R36, [R26+0x2100] ;  /* 0x002100001a247984 */ /* 0x000e620000000c00 */
[----:B------:R-:W-:Y:S02]  /*a010*/  LOP3.LUT R16, R0, 0x50, RZ, 0xfc, !PT ;  /* 0x0000005000107812 */ /* 0x000fe400078efcff */
[----:B--2---:R-:W-:Y:S01]  /*a020*/  LEA R4, R17, R25, 0x8 ;  /* 0x0000001911047211 */ /* 0x004fe200078e40ff */
[----:B----4-:R2:W-:Y:S01]  /*a030*/  @P4 STG.E.128 [R12.64], R44 ;  /* 0x0000002c0c004986 */ /* 0x0105e2000c101d06 */
[----:B------:R-:W-:Y:S01]  /*a040*/  ISETP.LT.AND P4, PT, R19, c[0x0][0x178], !P0 ;  /* 0x00005e0013007a0c */ /* 0x000fe20004781270 */
[-C--:B------:R-:W-:Y:S01]  /*a050*/  IMAD.WIDE R2, R2, R27.reuse, c[0x0][0x170] ;  /* 0x00005c0002027625 */ /* 0x080fe200078e021b */
[----:B------:R-:W-:Y:S01]  /*a060*/  LOP3.LUT R17, R0, 0x58, RZ, 0xfc, !PT ;  /* 0x0000005800117812 */ /* 0x000fe200078efcff */
[----:B------:R4:W-:Y:S01]  /*a070*/  @P5 STG.E.128 [R14.64], R48 ;  /* 0x000000300e005986 */ /* 0x0009e2000c101d06 */
[----:B------:R-:W-:Y:S01]  /*a080*/  ISETP.LT.AND P5, PT, R24, c[0x0][0x178], !P0 ;  /* 0x00005e0018007a0c */ /* 0x000fe200047a1270 */
[----:B------:R-:W-:Y:S01]  /*a090*/  IMAD.WIDE R4, R4, R27, c[0x0][0x170] ;  /* 0x00005c0004047625 */ /* 0x000fe200078e021b */
[----:B------:R-:W-:Y:S01]  /*a0a0*/  LEA R6, R18, R25, 0x8 ;  /* 0x0000001912067211 */ /* 0x000fe200078e40ff */
[----:B------:R3:W-:Y:S01]  /*a0b0*/  @P1 STG.E.128 [R2.64], R52 ;  /* 0x0000003402001986 */ /* 0x0007e2000c101d06 */
[----:B------:R-:W-:-:S02]  /*a0c0*/  LOP3.LUT R18, R0, 0x60, RZ, 0xfc, !PT ;  /* 0x0000006000127812 */ /* 0x000fc400078efcff */
[----:B------:R-:W-:Y:S01]  /*a0d0*/  ISETP.LT.AND P1, PT, R16, c[0x0][0x178], !P0 ;  /* 0x00005e0010007a0c */ /* 0x000fe20004721270 */
[----:B------:R-:W-:Y:S01]  /*a0e0*/  IMAD.WIDE R6, R6, R27, c[0x0][0x170] ;  /* 0x00005c0006067625 */ /* 0x000fe200078e021b */
[----:B------:R3:W-:Y:S01]  /*a0f0*/  @P2 STG.E.128 [R4.64], R92 ;  /* 0x0000005c04002986 */ /* 0x0007e2000c101d06 */
[----:B------:R-:W-:-:S03]  /*a100*/  ISETP.LT.AND P2, PT, R17, c[0x0][0x178], !P0 ;  /* 0x00005e0011007a0c */ /* 0x000fc60004741270 */
[----:B------:R1:W-:Y:S01]  /*a110*/  @P3 STG.E.128 [R6.64], R96 ;  /* 0x0000006006003986 */ /* 0x0003e2000c101d06 */
[-C--:B--2---:R-:W-:Y:S02]  /*a120*/  LEA R12, R19, R25.reuse, 0x8 ;  /* 0x00000019130c7211 */ /* 0x084fe400078e40ff */
[----:B------:R-:W-:Y:S02]  /*a130*/  LOP3.LUT R19, R0, 0x68, RZ, 0xfc, !PT ;  /* 0x0000006800137812 */ /* 0x000fe400078efcff */
[----:B----4-:R-:W-:Y:S01]  /*a140*/  LEA R14, R24, R25, 0x8 ;  /* 0x00000019180e7211 */ /* 0x010fe200078e40ff */
[-C--:B------:R-:W-:Y:S01]  /*a150*/  IMAD.WIDE R12, R12, R27.reuse, c[0x0][0x170] ;  /* 0x00005c000c0c7625 */ /* 0x080fe200078e021b */
[C---:B------:R-:W-:Y:S02]  /*a160*/  LOP3.LUT R24, R0.reuse, 0x70, RZ, 0xfc, !PT ;  /* 0x0000007000187812 */ /* 0x040fe400078efcff */
[----:B------:R-:W-:Y:S01]  /*a170*/  LOP3.LUT R0, R0, 0x78, RZ, 0xfc, !PT ;  /* 0x0000007800007812 */ /* 0x000fe200078efcff */
[----:B------:R-:W-:Y:S01]  /*a180*/  IMAD.WIDE R14, R14, R27, c[0x0][0x170] ;  /* 0x00005c000e0e7625 */ /* 0x000fe200078e021b */
[----:B------:R2:W-:Y:S01]  /*a190*/  @P4 STG.E.128 [R12.64], R76 ;  /* 0x0000004c0c004986 */ /* 0x0005e2000c101d06 */
[----:B------:R-:W-:-:S02]  /*a1a0*/  ISETP.LT.AND P3, PT, R18, c[0x0][0x178], !P0 ;  /* 0x00005e0012007a0c */ /* 0x000fc40004761270 */
[-C--:B---3--:R-:W-:Y:S01]  /*a1b0*/  LEA R2, R16, R25.reuse, 0x8 ;  /* 0x0000001910027211 */ /* 0x088fe200078e40ff */
[----:B------:R3:W-:Y:S01]  /*a1c0*/  @P5 STG.E.128 [R14.64], R80 ;  /* 0x000000500e005986 */ /* 0x0007e2000c101d06 */
[----:B------:R-:W-:Y:S02]  /*a1d0*/  ISETP.LT.AND P4, PT, R19, c[0x0][0x178], !P0 ;  /* 0x00005e0013007a0c */ /* 0x000fe40004781270 */
[----:B------:R-:W-:Y:S01]  /*a1e0*/  LEA R4, R17, R25, 0x8 ;  /* 0x0000001911047211 */ /* 0x000fe200078e40ff */
[----:B------:R-:W-:Y:S01]  /*a1f0*/  IMAD.WIDE R2, R2, R27, c[0x0][0x170] ;  /* 0x00005c0002027625 */ /* 0x000fe200078e021b */
[----:B------:R-:W-:Y:S02]  /*a200*/  ISETP.LT.AND P5, PT, R24, c[0x0][0x178], !P0 ;  /* 0x00005e0018007a0c */ /* 0x000fe400047a1270 */
[----:B-1----:R-:W-:Y:S01]  /*a210*/  LEA R6, R18, R25, 0x8 ;  /* 0x0000001912067211 */ /* 0x002fe200078e40ff */
[-C--:B------:R-:W-:Y:S01]  /*a220*/  IMAD.WIDE R4, R4, R27.reuse, c[0x0][0x170] ;  /* 0x00005c0004047625 */ /* 0x080fe200078e021b */
[----:B------:R-:W-:Y:S01]  /*a230*/  ISETP.LT.AND P0, PT, R0, c[0x0][0x178], !P0 ;  /* 0x00005e0000007a0c */ /* 0x000fe20004701270 */
[----:B------:R1:W-:Y:S02]  /*a240*/  @P1 STG.E.128 [R2.64], R8 ;  /* 0x0000000802001986 */ /* 0x0003e4000c101d06 */
[----:B------:R-:W-:Y:S01]  /*a250*/  IMAD.WIDE R6, R6, R27, c[0x0][0x170] ;  /* 0x00005c0006067625 */ /* 0x000fe200078e021b */
[-C--:B--2---:R-:W-:Y:S01]  /*a260*/  LEA R12, R19, R25.reuse, 0x8 ;  /* 0x00000019130c7211 */ /* 0x084fe200078e40ff */
[----:B------:R1:W-:Y:S01]  /*a270*/  @P2 STG.E.128 [R4.64], R20 ;  /* 0x0000001404002986 */ /* 0x0003e2000c101d06 */
[----:B---3--:R-:W-:-:S03]  /*a280*/  LEA R14, R24, R25, 0x8 ;  /* 0x00000019180e7211 */ /* 0x008fc600078e40ff */
[-C--:B------:R-:W-:Y:S01]  /*a290*/  IMAD.WIDE R12, R12, R27.reuse, c[0x0][0x170] ;  /* 0x00005c000c0c7625 */ /* 0x080fe200078e021b */
[----:B------:R1:W-:Y:S03]  /*a2a0*/  @P3 STG.E.128 [R6.64], R28 ;  /* 0x0000001c06003986 */ /* 0x0003e6000c101d06 */
[----:B------:R-:W-:Y:S01]  /*a2b0*/  IMAD.WIDE R14, R14, R27, c[0x0][0x170] ;  /* 0x00005c000e0e7625 */ /* 0x000fe200078e021b */
[----:B------:R1:W-:Y:S04]  /*a2c0*/  @P4 STG.E.128 [R12.64], R32 ;  /* 0x000000200c004986 */ /* 0x0003e8000c101d06 */
[----:B------:R1:W-:Y:S01]  /*a2d0*/  @P5 STG.E.128 [R14.64], R36 ;  /* 0x000000240e005986 */ /* 0x0003e2000c101d06 */
[----:B------:R-:W-:Y:S05]  /*a2e0*/  @!P0 EXIT ;  /* 0x000000000000894d */ /* 0x000fea0003800000 */
[----:B-1----:R-:W1:Y:S01]  /*a2f0*/  LDS.128 R4, [R26+0x3180] ;  /* 0x003180001a047984 */ /* 0x002e620000000c00 */
[----:B------:R-:W-:-:S05]  /*a300*/  LEA R2, R0, R25, 0x8 ;  /* 0x0000001900027211 */ /* 0x000fca00078e40ff */
[----:B------:R-:W-:-:S05]  /*a310*/  IMAD.WIDE R2, R2, R27, c[0x0][0x170] ;  /* 0x00005c0002027625 */ /* 0x000fca00078e021b */
[----:B-1----:R-:W-:Y:S01]  /*a320*/  STG.E.128 [R2.64], R4 ;  /* 0x0000000402007986 */ /* 0x002fe2000c101d06 */
[----:B------:R-:W-:Y:S05]  /*a330*/  EXIT ;  /* 0x000000000000794d */ /* 0x000fea0003800000 */
.L_x_2:
[----:B------:R-:W-:-:S00]  /*a340*/  BRA `(.L_x_2) ;  /* 0xfffffff000007947 */ /* 0x000fc0000383ffff */
[----:B------:R-:W-:-:S00]  /*a350*/  NOP ;  /* 0x0000000000007918 */ /* 0x000fc00000000000 */
        /* <DEDUP_REMOVED lines=10> */
.L_x_3:


//--------------------- .nv.shared.triton_mm      --------------------------
	.section	.nv.shared.triton_mm,"aw",@nobits
	.align	16
